	.headerflags	@"EF_CUDA_TEXMODE_UNIFIED EF_CUDA_64BIT_ADDRESS EF_CUDA_SM89 EF_CUDA_VIRTUAL_SM(EF_CUDA_SM89)"
	.elftype	@"ET_EXEC"


//--------------------- .nv.info                  --------------------------
	.section	.nv.info,"",@"SHT_CUDA_INFO"
	.align	4


	//----- nvinfo : EIATTR_REGCOUNT
	.align		4
        /*0000*/ 	.byte	0x04, 0x2f
        /*0002*/ 	.short	(.L_1 - .L_0)
	.align		4
.L_0:
        /*0004*/ 	.word	index@(triton__0d1d2d3d4d5d6d7d891011de12)
        /*0008*/ 	.word	0x00000040


	//----- nvinfo : EIATTR_MAX_STACK_SIZE
	.align		4
.L_1:
        /*000c*/ 	.byte	0x04, 0x23
        /*000e*/ 	.short	(.L_3 - .L_2)
	.align		4
.L_2:
        /*0010*/ 	.word	index@(triton__0d1d2d3d4d5d6d7d891011de12)
        /*0014*/ 	.word	0x00000000


	//----- nvinfo : EIATTR_MIN_STACK_SIZE
	.align		4
.L_3:
        /*0018*/ 	.byte	0x04, 0x12
        /*001a*/ 	.short	(.L_5 - .L_4)
	.align		4
.L_4:
        /*001c*/ 	.word	index@(triton__0d1d2d3d4d5d6d7d891011de12)
        /*0020*/ 	.word	0x00000000


	//----- nvinfo : EIATTR_FRAME_SIZE
	.align		4
.L_5:
        /*0024*/ 	.byte	0x04, 0x11
        /*0026*/ 	.short	(.L_7 - .L_6)
	.align		4
.L_6:
        /*0028*/ 	.word	index@(triton__0d1d2d3d4d5d6d7d891011de12)
        /*002c*/ 	.word	0x00000000
.L_7:


//--------------------- .nv.info.triton__0d1d2d3d4d5d6d7d891011de12 --------------------------
	.section	.nv.info.triton__0d1d2d3d4d5d6d7d891011de12,"",@"SHT_CUDA_INFO"
	.align	4


	//----- nvinfo : EIATTR_CUDA_API_VERSION
	.align		4
        /*0000*/ 	.byte	0x04, 0x37
        /*0002*/ 	.short	(.L_9 - .L_8)
.L_8:
        /*0004*/ 	.word	0x0000007b


	//----- nvinfo : EIATTR_PARAM_CBANK
	.align		4
.L_9:
        /*0008*/ 	.byte	0x04, 0x0a
        /*000a*/ 	.short	(.L_11 - .L_10)
	.align		4
.L_10:
        /*000c*/ 	.word	index@(.nv.constant0.triton__0d1d2d3d4d5d6d7d891011de12)
        /*0010*/ 	.short	0x0160
        /*0012*/ 	.short	0x0054


	//----- nvinfo : EIATTR_CBANK_PARAM_SIZE
	.align		4
.L_11:
        /*0014*/ 	.byte	0x03, 0x19
        /*0016*/ 	.short	0x0054


	//----- nvinfo : EIATTR_KPARAM_INFO
	.align		4
        /*0018*/ 	.byte	0x04, 0x17
        /*001a*/ 	.short	(.L_13 - .L_12)
.L_12:
        /*001c*/ 	.word	0x00000000
        /*0020*/ 	.short	0x000c
        /*0022*/ 	.short	0x0050
        /*0024*/ 	.byte	0x00, 0xf0, 0x11, 0x00


	//----- nvinfo : EIATTR_KPARAM_INFO
	.align		4
.L_13:
        /*0028*/ 	.byte	0x04, 0x17
        /*002a*/ 	.short	(.L_15 - .L_14)
.L_14:
        /*002c*/ 	.word	0x00000000
        /*0030*/ 	.short	0x000b
        /*0032*/ 	.short	0x004c
        /*0034*/ 	.byte	0x00, 0xf0, 0x11, 0x00


	//----- nvinfo : EIATTR_KPARAM_INFO
	.align		4
.L_15:
        /*0038*/ 	.byte	0x04, 0x17
        /*003a*/ 	.short	(.L_17 - .L_16)
.L_16:
        /*003c*/ 	.word	0x00000000
        /*0040*/ 	.short	0x000a
        /*0042*/ 	.short	0x0048
        /*0044*/ 	.byte	0x00, 0xf0, 0x11, 0x00


	//----- nvinfo : EIATTR_KPARAM_INFO
	.align		4
.L_17:
        /*0048*/ 	.byte	0x04, 0x17
        /*004a*/ 	.short	(.L_19 - .L_18)
.L_18:
        /*004c*/ 	.word	0x00000000
        /*0050*/ 	.short	0x0009
        /*0052*/ 	.short	0x0044
        /*0054*/ 	.byte	0x00, 0xf0, 0x11, 0x00


	//----- nvinfo : EIATTR_KPARAM_INFO
	.align		4
.L_19:
        /*0058*/ 	.byte	0x04, 0x17
        /*005a*/ 	.short	(.L_21 - .L_20)
.L_20:
        /*005c*/ 	.word	0x00000000
        /*0060*/ 	.short	0x0008
        /*0062*/ 	.short	0x0040
        /*0064*/ 	.byte	0x00, 0xf0, 0x11, 0x00


	//----- nvinfo : EIATTR_KPARAM_INFO
	.align		4
.L_21:
        /*0068*/ 	.byte	0x04, 0x17
        /*006a*/ 	.short	(.L_23 - .L_22)
.L_22:
        /*006c*/ 	.word	0x00000000
        /*0070*/ 	.short	0x0007
        /*0072*/ 	.short	0x0038
        /*0074*/ 	.byte	0x00, 0xf0, 0x21, 0x00


	//----- nvinfo : EIATTR_KPARAM_INFO
	.align		4
.L_23:
        /*0078*/ 	.byte	0x04, 0x17
        /*007a*/ 	.short	(.L_25 - .L_24)
.L_24:
        /*007c*/ 	.word	0x00000000
        /*0080*/ 	.short	0x0006
        /*0082*/ 	.short	0x0030
        /*0084*/ 	.byte	0x00, 0xf0, 0x21, 0x00


	//----- nvinfo : EIATTR_KPARAM_INFO
	.align		4
.L_25:
        /*0088*/ 	.byte	0x04, 0x17
        /*008a*/ 	.short	(.L_27 - .L_26)
.L_26:
        /*008c*/ 	.word	0x00000000
        /*0090*/ 	.short	0x0005
        /*0092*/ 	.short	0x0028
        /*0094*/ 	.byte	0x00, 0xf0, 0x21, 0x00


	//----- nvinfo : EIATTR_KPARAM_INFO
	.align		4
.L_27:
        /*0098*/ 	.byte	0x04, 0x17
        /*009a*/ 	.short	(.L_29 - .L_28)
.L_28:
        /*009c*/ 	.word	0x00000000
        /*00a0*/ 	.short	0x0004
        /*00a2*/ 	.short	0x0020
        /*00a4*/ 	.byte	0x00, 0xf0, 0x21, 0x00


	//----- nvinfo : EIATTR_KPARAM_INFO
	.align		4
.L_29:
        /*00a8*/ 	.byte	0x04, 0x17
        /*00aa*/ 	.short	(.L_31 - .L_30)
.L_30:
        /*00ac*/ 	.word	0x00000000
        /*00b0*/ 	.short	0x0003
        /*00b2*/ 	.short	0x0018
        /*00b4*/ 	.byte	0x00, 0xf0, 0x21, 0x00


	//----- nvinfo : EIATTR_KPARAM_INFO
	.align		4
.L_31:
        /*00b8*/ 	.byte	0x04, 0x17
        /*00ba*/ 	.short	(.L_33 - .L_32)
.L_32:
        /*00bc*/ 	.word	0x00000000
        /*00c0*/ 	.short	0x0002
        /*00c2*/ 	.short	0x0010
        /*00c4*/ 	.byte	0x00, 0xf0, 0x21, 0x00


	//----- nvinfo : EIATTR_KPARAM_INFO
	.align		4
.L_33:
        /*00c8*/ 	.byte	0x04, 0x17
        /*00ca*/ 	.short	(.L_35 - .L_34)
.L_34:
        /*00cc*/ 	.word	0x00000000
        /*00d0*/ 	.short	0x0001
        /*00d2*/ 	.short	0x0008
        /*00d4*/ 	.byte	0x00, 0xf0, 0x21, 0x00


	//----- nvinfo : EIATTR_KPARAM_INFO
	.align		4
.L_35:
        /*00d8*/ 	.byte	0x04, 0x17
        /*00da*/ 	.short	(.L_37 - .L_36)
.L_36:
        /*00dc*/ 	.word	0x00000000
        /*00e0*/ 	.short	0x0000
        /*00e2*/ 	.short	0x0000
        /*00e4*/ 	.byte	0x00, 0xf0, 0x21, 0x00


	//----- nvinfo : EIATTR_MAXREG_COUNT
	.align		4
.L_37:
        /*00e8*/ 	.byte	0x03, 0x1b
        /*00ea*/ 	.short	0x00ff


	//----- nvinfo : EIATTR_COOP_GROUP_MASK_REGIDS
	.align		4
        /*00ec*/ 	.byte	0x04, 0x29
        /*00ee*/ 	.short	(.L_39 - .L_38)


	//   ....[0]....
.L_38:
        /*00f0*/ 	.word	0xffffffff


	//   ....[1]....
        /*00f4*/ 	.word	0xffffffff


	//   ....[2]....
        /*00f8*/ 	.word	0xffffffff


	//   ....[3]....
        /*00fc*/ 	.word	0xffffffff


	//   ....[4]....
        /*0100*/ 	.word	0xffffffff


	//   ....[5]....
        /*0104*/ 	.word	0xffffffff


	//   ....[6]....
        /*0108*/ 	.word	0xffffffff


	//   ....[7]....
        /*010c*/ 	.word	0xffffffff


	//   ....[8]....
        /*0110*/ 	.word	0xffffffff


	//   ....[9]....
        /*0114*/ 	.word	0xffffffff


	//   ....[10]....
        /*0118*/ 	.word	0xffffffff


	//   ....[11]....
        /*011c*/ 	.word	0xffffffff


	//   ....[12]....
        /*0120*/ 	.word	0xffffffff


	//   ....[13]....
        /*0124*/ 	.word	0xffffffff


	//   ....[14]....
        /*0128*/ 	.word	0xffffffff


	//   ....[15]....
        /*012c*/ 	.word	0xffffffff


	//   ....[16]....
        /*0130*/ 	.word	0xffffffff


	//   ....[17]....
        /*0134*/ 	.word	0xffffffff


	//   ....[18]....
        /*0138*/ 	.word	0xffffffff


	//   ....[19]....
        /*013c*/ 	.word	0xffffffff


	//   ....[20]....
        /*0140*/ 	.word	0xffffffff


	//   ....[21]....
        /*0144*/ 	.word	0xffffffff


	//   ....[22]....
        /*0148*/ 	.word	0xffffffff


	//   ....[23]....
        /*014c*/ 	.word	0xffffffff


	//----- nvinfo : EIATTR_COOP_GROUP_INSTR_OFFSETS
	.align		4
.L_39:
        /*0150*/ 	.byte	0x04, 0x28
        /*0152*/ 	.short	(.L_41 - .L_40)


	//   ....[0]....
.L_40:
        /*0154*/ 	.word	0x00001e40


	//   ....[1]....
        /*0158*/ 	.word	0x00001f90


	//   ....[2]....
        /*015c*/ 	.word	0x000020b0


	//   ....[3]....
        /*0160*/ 	.word	0x00002120


	//   ....[4]....
        /*0164*/ 	.word	0x00002150


	//   ....[5]....
        /*0168*/ 	.word	0x00002200


	//   ....[6]....
        /*016c*/ 	.word	0x00002290


	//   ....[7]....
        /*0170*/ 	.word	0x000022c0


	//   ....[8]....
        /*0174*/ 	.word	0x00002350


	//   ....[9]....
        /*0178*/ 	.word	0x000023a0


	//   ....[10]....
        /*017c*/ 	.word	0x000023f0


	//   ....[11]....
        /*0180*/ 	.word	0x00002480


	//   ....[12]....
        /*0184*/ 	.word	0x000024f0


	//   ....[13]....
        /*0188*/ 	.word	0x000025c0


	//   ....[14]....
        /*018c*/ 	.word	0x00002630


	//   ....[15]....
        /*0190*/ 	.word	0x00002760


	//   ....[16]....
        /*0194*/ 	.word	0x00002770


	//   ....[17]....
        /*0198*/ 	.word	0x000027b0


	//   ....[18]....
        /*019c*/ 	.word	0x00002800


	//   ....[19]....
        /*01a0*/ 	.word	0x000028e0


	//   ....[20]....
        /*01a4*/ 	.word	0x00002960


	//   ....[21]....
        /*01a8*/ 	.word	0x00002980


	//   ....[22]....
        /*01ac*/ 	.word	0x00002a60


	//   ....[23]....
        /*01b0*/ 	.word	0x00002ad0


	//----- nvinfo : EIATTR_EXIT_INSTR_OFFSETS
	.align		4
.L_41:
        /*01b4*/ 	.byte	0x04, 0x1c
        /*01b6*/ 	.short	(.L_43 - .L_42)


	//   ....[0]....
.L_42:
        /*01b8*/ 	.word	0x00002c00


	//   ....[1]....
        /*01bc*/ 	.word	0x00002c40


	//----- nvinfo : EIATTR_MAX_THREADS
	.align		4
.L_43:
        /*01c0*/ 	.byte	0x04, 0x05
        /*01c2*/ 	.short	(.L_45 - .L_44)
.L_44:
        /*01c4*/ 	.word	0x00000100
        /*01c8*/ 	.word	0x00000001
        /*01cc*/ 	.word	0x00000001
.L_45:


//--------------------- .nv.rel.action            --------------------------
	.section	.nv.rel.action,"",@"SHT_CUDA_RELOCINFO"
	.align	8
	.sectionentsize	8
        /*0000*/ 	.byte	0x73, 0x00, 0x00, 0x00, 0x00, 0x00, 0x00, 0x00, 0x00, 0x00, 0x00, 0x11, 0x25, 0x00, 0x05, 0x36


//--------------------- .nv.constant0.triton__0d1d2d3d4d5d6d7d891011de12 --------------------------
	.section	.nv.constant0.triton__0d1d2d3d4d5d6d7d891011de12,"a",@progbits
	.align	4
.nv.constant0.triton__0d1d2d3d4d5d6d7d891011de12:
	.zero		436


//--------------------- .text.triton__0d1d2d3d4d5d6d7d891011de12 --------------------------
	.section	.text.triton__0d1d2d3d4d5d6d7d891011de12,"ax",@progbits
	.sectionflags	@"SHF_BARRIERS=1"
	.sectioninfo	@"SHI_REGISTERS=64"
	.align	128
        .global         triton__0d1d2d3d4d5d6d7d891011de12
        .type           triton__0d1d2d3d4d5d6d7d891011de12,@function
        .size           triton__0d1d2d3d4d5d6d7d891011de12,(.L_x_5 - triton__0d1d2d3d4d5d6d7d891011de12)
        .other          triton__0d1d2d3d4d5d6d7d891011de12,@"STO_CUDA_ENTRY STV_DEFAULT"
triton__0d1d2d3d4d5d6d7d891011de12:
.text.triton__0d1d2d3d4d5d6d7d891011de12:
[----:B------:R-:W-:-:S02]  /*0000*/  MOV R1, c[0x0][0x28] ;  /* 0x00000a0000017a02 */ /* 0x000fc40000000f00 */
[----:B------:R-:W0:Y:S01]  /*0010*/  S2R R3, SR_TID.X ;  /* 0x0000000000037919 */ /* 0x000e220000002100 */
[----:B------:R-:W-:-:S03]  /*0020*/  ISETP.LT.AND P0, PT, RZ, c[0x0][0x1b0], PT ;  /* 0x00006c00ff007a0c */ /* 0x000fc60003f01270 */
[----:B------:R-:W1:Y:S01]  /*0030*/  S2R R2, SR_CTAID.X ;  /* 0x0000000000027919 */ /* 0x000e620000002500 */
[----:B0-----:R-:W-:Y:S02]  /*0040*/  LOP3.LUT R4, R3, 0xff, RZ, 0xc0, !PT ;  /* 0x000000ff03047812 */ /* 0x001fe400078ec0ff */
[----:B-1----:R-:W-:-:S03]  /*0050*/  ISETP.GE.AND P1, PT, R2, 0x2c0, PT ;  /* 0x000002c00200780c */ /* 0x002fc60003f26270 */
[----:B------:R-:W-:Y:S01]  /*0060*/  IMAD.SHL.U32 R5, R4, 0x2, RZ ;  /* 0x0000000204057824 */ /* 0x000fe200078e00ff */
[----:B------:R-:W-:-:S03]  /*0070*/  P2R R0, PR, RZ, 0x2 ;  /* 0x00000002ff007803 */ /* 0x000fc60000000000 */
[----:B------:R-:W-:Y:S05]  /*0080*/  @P0 BRA `(.L_x_0) ;  /* 0x0000009000000947 */ /* 0x000fea0003800000 */
[----:B------:R-:W-:Y:S01]  /*0090*/  CS2R R6, SRZ ;  /* 0x0000000000067805 */ /* 0x000fe2000001ff00 */
[----:B------:R-:W-:Y:S01]  /*00a0*/  CS2R R8, SRZ ;  /* 0x0000000000087805 */ /* 0x000fe2000001ff00 */
[----:B------:R-:W-:Y:S01]  /*00b0*/  CS2R R10, SRZ ;  /* 0x00000000000a7805 */ /* 0x000fe2000001ff00 */
[----:B------:R-:W-:Y:S01]  /*00c0*/  CS2R R12, SRZ ;  /* 0x00000000000c7805 */ /* 0x000fe2000001ff00 */
[----:B------:R-:W-:Y:S01]  /*00d0*/  MOV R14, RZ ;  /* 0x000000ff000e7202 */ /* 0x000fe20000000f00 */
[----:B------:R-:W-:Y:S01]  /*00e0*/  IMAD.MOV.U32 R16, RZ, RZ, RZ ;  /* 0x000000ffff107224 */ /* 0x000fe200078e00ff */
[----:B------:R-:W-:Y:S01]  /*00f0*/  MOV R18, RZ ;  /* 0x000000ff00127202 */ /* 0x000fe20000000f00 */
[----:B------:R-:W-:Y:S01]  /*0100*/  IMAD.MOV.U32 R20, RZ, RZ, RZ ;  /* 0x000000ffff147224 */ /* 0x000fe200078e00ff */
[----:B------:R-:W-:Y:S05]  /*0110*/  BRA `(.L_x_1) ;  /* 0x00001a7000007947 */ /* 0x000fea0003800000 */
.L_x_0:
[----:B------:R-:W-:Y:S01]  /*0120*/  IABS R15, c[0x0][0x1a8] ;  /* 0x00006a00000f7a13 */ /* 0x000fe20000000000 */
[----:B------:R-:W-:Y:S01]  /*0130*/  CS2R R16, SRZ ;  /* 0x0000000000107805 */ /* 0x000fe2000001ff00 */
[----:B------:R-:W-:Y:S01]  /*0140*/  CS2R R12, SRZ ;  /* 0x00000000000c7805 */ /* 0x000fe2000001ff00 */
[----:B------:R-:W-:Y:S01]  /*0150*/  MOV R14, RZ ;  /* 0x000000ff000e7202 */ /* 0x000fe20000000f00 */
[----:B------:R-:W0:Y:S01]  /*0160*/  I2F.RP R0, R15 ;  /* 0x0000000f00007306 */ /* 0x000e220000209400 */
[----:B------:R-:W-:Y:S01]  /*0170*/  IMAD.MOV.U32 R18, RZ, RZ, RZ ;  /* 0x000000ffff127224 */ /* 0x000fe200078e00ff */
[----:B------:R-:W-:Y:S01]  /*0180*/  CS2R R10, SRZ ;  /* 0x00000000000a7805 */ /* 0x000fe2000001ff00 */
[----:B------:R-:W-:-:S05]  /*0190*/  MOV R20, RZ ;  /* 0x000000ff00147202 */ /* 0x000fca0000000f00 */
[----:B0-----:R-:W0:Y:S02]  /*01a0*/  MUFU.RCP R0, R0 ;  /* 0x0000000000007308 */ /* 0x001e240000001000 */
[----:B0-----:R-:W-:-:S06]  /*01b0*/  IADD3 R6, R0, 0xffffffe, RZ ;  /* 0x0ffffffe00067810 */ /* 0x001fcc0007ffe0ff */
[----:B------:R0:W1:Y:S02]  /*01c0*/  F2I.FTZ.U32.TRUNC.NTZ R7, R6 ;  /* 0x0000000600077305 */ /* 0x000064000021f000 */
[----:B0-----:R-:W-:Y:S01]  /*01d0*/  IMAD.MOV.U32 R6, RZ, RZ, RZ ;  /* 0x000000ffff067224 */ /* 0x001fe200078e00ff */
[----:B-1----:R-:W-:-:S05]  /*01e0*/  IADD3 R8, RZ, -R7, RZ ;  /* 0x80000007ff087210 */ /* 0x002fca0007ffe0ff */
[----:B------:R-:W-:Y:S02]  /*01f0*/  IMAD R19, R8, R15, RZ ;  /* 0x0000000f08137224 */ /* 0x000fe400078e02ff */
[----:B------:R-:W-:Y:S02]  /*0200*/  CS2R R8, SRZ ;  /* 0x0000000000087805 */ /* 0x000fe4000001ff00 */
[----:B------:R-:W-:Y:S02]  /*0210*/  IMAD.HI.U32 R19, R7, R19, R6 ;  /* 0x0000001307137227 */ /* 0x000fe400078e0006 */
[----:B------:R-:W-:-:S02]  /*0220*/  CS2R R6, SRZ ;  /* 0x0000000000067805 */ /* 0x000fc4000001ff00 */
.L_x_3:
[C---:B------:R-:W-:Y:S01]  /*0230*/  IMAD R60, R2.reuse, 0xa, RZ ;  /* 0x0000000a023c7824 */ /* 0x040fe200078e02ff */
[----:B------:R-:W-:Y:S01]  /*0240*/  ISETP.GE.AND P5, PT, R2, 0x2c0, PT ;  /* 0x000002c00200780c */ /* 0x000fe20003fa6270 */
[----:B-1----:R-:W-:Y:S01]  /*0250*/  IMAD.SHL.U32 R0, R4, 0x2, RZ ;  /* 0x0000000204007824 */ /* 0x002fe200078e00ff */
[----:B------:R-:W-:Y:S01]  /*0260*/  MOV R57, 0x2 ;  /* 0x0000000200397802 */ /* 0x000fe20000000f00 */
[----:B------:R-:W-:Y:S01]  /*0270*/  IMAD R23, R60, c[0x0][0x1a0], RZ ;  /* 0x000068003c177a24 */ /* 0x000fe200078e02ff */
[----:B------:R-:W-:-:S02]  /*0280*/  ULDC.64 UR4, c[0x0][0x118] ;  /* 0x0000460000047ab9 */ /* 0x000fc40000000a00 */
[----:B------:R-:W-:Y:S01]  /*0290*/  IADD3 R21, R0, R17, RZ ;  /* 0x0000001100157210 */ /* 0x000fe20007ffe0ff */
[----:B------:R-:W-:-:S03]  /*02a0*/  IMAD R40, R23, c[0x0][0x1a4], R0 ;  /* 0x0000690017287a24 */ /* 0x000fc600078e0200 */
[C---:B------:R-:W-:Y:S01]  /*02b0*/  IADD3 R0, R21.reuse, 0x1, RZ ;  /* 0x0000000115007810 */ /* 0x040fe20007ffe0ff */
[----:B------:R-:W-:Y:S01]  /*02c0*/  IMAD.IADD R40, R40, 0x1, R17 ;  /* 0x0000000128287824 */ /* 0x000fe200078e0211 */
[C---:B------:R-:W-:Y:S02]  /*02d0*/  IADD3 R22, R21.reuse, 0x200, RZ ;  /* 0x0000020015167810 */ /* 0x040fe40007ffe0ff */
[C---:B------:R-:W-:Y:S01]  /*02e0*/  ISETP.LT.AND P2, PT, R21.reuse, c[0x0][0x1b0], !P5 ;  /* 0x00006c0015007a0c */ /* 0x040fe20006f41270 */
[----:B------:R-:W-:Y:S01]  /*02f0*/  IMAD.WIDE R26, R40, R57, c[0x0][0x160] ;  /* 0x00005800281a7625 */ /* 0x000fe200078e0239 */
[----:B------:R-:W-:Y:S02]  /*0300*/  ISETP.LT.AND P6, PT, R0, c[0x0][0x1b0], !P5 ;  /* 0x00006c0000007a0c */ /* 0x000fe40006fc1270 */
[----:B------:R-:W-:Y:S02]  /*0310*/  IADD3 R24, R21, 0x201, RZ ;  /* 0x0000020115187810 */ /* 0x000fe40007ffe0ff */
[----:B------:R-:W-:-:S02]  /*0320*/  ISETP.LT.AND P0, PT, R22, c[0x0][0x1b0], !P5 ;  /* 0x00006c0016007a0c */ /* 0x000fc40006f01270 */
[----:B------:R-:W-:Y:S02]  /*0330*/  IADD3 R38, R40, 0x1, RZ ;  /* 0x0000000128267810 */ /* 0x000fe40007ffe0ff */
[----:B------:R-:W-:Y:S02]  /*0340*/  ISETP.LT.AND P1, PT, R24, c[0x0][0x1b0], !P5 ;  /* 0x00006c0018007a0c */ /* 0x000fe40006f21270 */
[----:B------:R-:W-:Y:S01]  /*0350*/  IADD3 R36, R40, 0x200, RZ ;  /* 0x0000020028247810 */ /* 0x000fe20007ffe0ff */
[-C--:B------:R-:W-:Y:S01]  /*0360*/  IMAD.WIDE R28, R38, R57.reuse, c[0x0][0x160] ;  /* 0x00005800261c7625 */ /* 0x080fe200078e0239 */
[----:B------:R-:W-:Y:S02]  /*0370*/  PRMT R0, RZ, 0x7610, R0 ;  /* 0x00007610ff007816 */ /* 0x000fe40000000000 */
[----:B------:R-:W-:Y:S02]  /*0380*/  PRMT R21, RZ, 0x7610, R21 ;  /* 0x00007610ff157816 */ /* 0x000fe40000000015 */
[----:B------:R-:W-:Y:S01]  /*0390*/  IADD3 R42, R40, 0x201, RZ ;  /* 0x00000201282a7810 */ /* 0x000fe20007ffe0ff */
[-C--:B------:R-:W-:Y:S01]  /*03a0*/  IMAD.WIDE R30, R36, R57.reuse, c[0x0][0x160] ;  /* 0x00005800241e7625 */ /* 0x080fe200078e0239 */
[----:B------:R-:W-:Y:S01]  /*03b0*/  PRMT R25, RZ, 0x7610, R25 ;  /* 0x00007610ff197816 */ /* 0x000fe20000000019 */
[----:B------:R-:W2:Y:S01]  /*03c0*/  @P2 LDG.E.EL.U16 R0, [R26.64] ;  /* 0x000000041a002981 */ /* 0x000ea2000c2e1500 */
[----:B------:R-:W-:Y:S01]  /*03d0*/  PRMT R34, RZ, 0x7610, R34 ;  /* 0x00007610ff227816 */ /* 0x000fe20000000022 */
[----:B------:R-:W-:Y:S01]  /*03e0*/  IMAD.WIDE R32, R42, R57, c[0x0][0x160] ;  /* 0x000058002a207625 */ /* 0x000fe200078e0239 */
[----:B------:R-:W-:Y:S01]  /*03f0*/  PRMT R52, RZ, 0x7610, R52 ;  /* 0x00007610ff347816 */ /* 0x000fe20000000034 */
[----:B------:R-:W3:Y:S01]  /*0400*/  @P6 LDG.E.EL.U16 R21, [R28.64] ;  /* 0x000000041c156981 */ /* 0x000ee2000c2e1500 */
[----:B------:R-:W-:-:S02]  /*0410*/  PRMT R49, RZ, 0x7610, R49 ;  /* 0x00007610ff317816 */ /* 0x000fc40000000031 */
[----:B------:R-:W-:Y:S01]  /*0420*/  PRMT R56, RZ, 0x7610, R56 ;  /* 0x00007610ff387816 */ /* 0x000fe20000000038 */
[----:B------:R-:W4:Y:S01]  /*0430*/  @P0 LDG.E.EL.U16 R25, [R30.64] ;  /* 0x000000041e190981 */ /* 0x000f22000c2e1500 */
[----:B------:R-:W-:Y:S02]  /*0440*/  PRMT R53, RZ, 0x7610, R53 ;  /* 0x00007610ff357816 */ /* 0x000fe40000000035 */
[----:B------:R-:W-:Y:S01]  /*0450*/  P2R R23, PR, RZ, 0x4 ;  /* 0x00000004ff177803 */ /* 0x000fe20000000000 */
[----:B------:R-:W5:Y:S01]  /*0460*/  @P1 LDG.E.EL.U16 R34, [R32.64] ;  /* 0x0000000420221981 */ /* 0x000f62000c2e1500 */
[----:B------:R-:W-:Y:S01]  /*0470*/  LOP3.LUT R24, R4, 0x100, RZ, 0xfc, !PT ;  /* 0x0000010004187812 */ /* 0x000fe200078efcff */
[-C--:B------:R-:W-:Y:S01]  /*0480*/  IMAD.WIDE R40, R40, R57.reuse, c[0x0][0x170] ;  /* 0x00005c0028287625 */ /* 0x080fe200078e0239 */
[----:B------:R-:W-:Y:S01]  /*0490*/  LOP3.LUT R61, RZ, c[0x0][0x1a8], RZ, 0x33, !PT ;  /* 0x00006a00ff3d7a12 */ /* 0x000fe200078e33ff */
[----:B------:R-:W-:Y:S06]  /*04a0*/  BAR.SYNC 0x0 ;  /* 0x0000000000007b1d */ /* 0x000fec0000000000 */
[----:B------:R-:W-:Y:S01]  /*04b0*/  IMAD.WIDE R38, R38, R57, c[0x0][0x170] ;  /* 0x00005c0026267625 */ /* 0x000fe200078e0239 */
[----:B------:R-:W-:-:S02]  /*04c0*/  PRMT R51, RZ, 0x7610, R51 ;  /* 0x00007610ff337816 */ /* 0x000fc40000000033 */
[----:B------:R-:W-:Y:S02]  /*04d0*/  PRMT R54, RZ, 0x7610, R54 ;  /* 0x00007610ff367816 */ /* 0x000fe40000000036 */
[----:B------:R-:W-:Y:S02]  /*04e0*/  P2R R22, PR, RZ, 0x40 ;  /* 0x00000040ff167803 */ /* 0x000fe40000000000 */
[----:B--2---:R-:W-:Y:S02]  /*04f0*/  SEL R35, R0, RZ, P2 ;  /* 0x000000ff00237207 */ /* 0x004fe40001000000 */
[----:B---3--:R-:W-:-:S03]  /*0500*/  SEL R37, R21, RZ, P6 ;  /* 0x000000ff15257207 */ /* 0x008fc60003000000 */
[----:B------:R-:W-:Y:S01]  /*0510*/  STS.U16 [R4.X8], R35 ;  /* 0x0000002304007388 */ /* 0x000fe20000008400 */
[----:B----4-:R-:W-:-:S03]  /*0520*/  SEL R43, R25, RZ, P0 ;  /* 0x000000ff192b7207 */ /* 0x010fc60000000000 */
[----:B------:R-:W-:Y:S01]  /*0530*/  STS.U16 [R4.X8+0x4], R37 ;  /* 0x0000042504007388 */ /* 0x000fe20000008400 */
[----:B-----5:R-:W-:-:S03]  /*0540*/  SEL R25, R34, RZ, P1 ;  /* 0x000000ff22197207 */ /* 0x020fc60000800000 */
[----:B------:R-:W-:Y:S06]  /*0550*/  BAR.SYNC 0x0 ;  /* 0x0000000000007b1d */ /* 0x000fec0000000000 */
[----:B------:R-:W0:Y:S04]  /*0560*/  LDS.U16 R21, [R4.X4] ;  /* 0x0000000004157984 */ /* 0x000e280000004400 */
[----:B------:R-:W1:Y:S04]  /*0570*/  LDS.U16 R55, [R24.X4] ;  /* 0x0000000018377984 */ /* 0x000e680000004400 */
[----:B------:R-:W-:Y:S06]  /*0580*/  BAR.SYNC 0x0 ;  /* 0x0000000000007b1d */ /* 0x000fec0000000000 */
[----:B------:R-:W-:Y:S04]  /*0590*/  STS.U16 [R4.X8], R43 ;  /* 0x0000002b04007388 */ /* 0x000fe80000008400 */
[----:B------:R-:W-:Y:S04]  /*05a0*/  STS.U16 [R4.X8+0x4], R25 ;  /* 0x0000041904007388 */ /* 0x000fe80000008400 */
[----:B------:R-:W-:Y:S06]  /*05b0*/  BAR.SYNC 0x0 ;  /* 0x0000000000007b1d */ /* 0x000fec0000000000 */
[----:B------:R2:W3:Y:S01]  /*05c0*/  @P2 LDG.E.EL.U16 R52, [R40.64] ;  /* 0x0000000428342981 */ /* 0x0004e2000c2e1500 */
[----:B------:R-:W-:-:S03]  /*05d0*/  IMAD.WIDE R36, R36, R57, c[0x0][0x170] ;  /* 0x00005c0024247625 */ /* 0x000fc600078e0239 */
[----:B------:R4:W5:Y:S01]  /*05e0*/  @P6 LDG.E.EL.U16 R49, [R38.64] ;  /* 0x0000000426316981 */ /* 0x000962000c2e1500 */
[----:B------:R-:W-:-:S03]  /*05f0*/  IMAD.WIDE R34, R42, R57, c[0x0][0x170] ;  /* 0x00005c002a227625 */ /* 0x000fc600078e0239 */
[----:B------:R0:W5:Y:S04]  /*0600*/  @P0 LDG.E.EL.U16 R56, [R36.64] ;  /* 0x0000000424380981 */ /* 0x000168000c2e1500 */
[----:B------:R0:W5:Y:S01]  /*0610*/  @P1 LDG.E.EL.U16 R53, [R34.64] ;  /* 0x0000000422351981 */ /* 0x000162000c2e1500 */
[----:B------:R-:W-:Y:S02]  /*0620*/  IABS R42, c[0x0][0x1a8] ;  /* 0x00006a00002a7a13 */ /* 0x000fe40000000000 */
[C---:B------:R-:W-:Y:S01]  /*0630*/  LOP3.LUT R0, R17.reuse, 0x100, R4, 0xfe, !PT ;  /* 0x0000010011007812 */ /* 0x040fe200078efe04 */
[----:B------:R-:W-:Y:S01]  /*0640*/  LDS.U16 R47, [R24.X4] ;  /* 0x00000000182f7984 */ /* 0x000fe20000004400 */
[----:B------:R-:W0:Y:S08]  /*0650*/  I2F.RP R25, R42 ;  /* 0x0000002a00197306 */ /* 0x000e300000209400 */
[----:B0-----:R-:W4:Y:S01]  /*0660*/  MUFU.RCP R25, R25 ;  /* 0x0000001900197308 */ /* 0x001f220000001000 */
[----:B--2---:R-:W-:-:S04]  /*0670*/  LOP3.LUT R40, R17, 0xff, R3, 0xf8, !PT ;  /* 0x000000ff11287812 */ /* 0x004fc800078ef803 */
[----:B------:R-:W-:Y:S02]  /*0680*/  IABS R46, R40 ;  /* 0x00000028002e7213 */ /* 0x000fe40000000000 */
[----:B----4-:R-:W-:-:S04]  /*0690*/  IADD3 R38, R25, 0xffffffe, RZ ;  /* 0x0ffffffe19267810 */ /* 0x010fc80007ffe0ff */
[----:B------:R0:W2:Y:S01]  /*06a0*/  F2I.FTZ.U32.TRUNC.NTZ R39, R38 ;  /* 0x0000002600277305 */ /* 0x0000a2000021f000 */
[----:B------:R-:W-:-:S04]  /*06b0*/  IMAD.HI.U32 R36, R19, R46, RZ ;  /* 0x0000002e13247227 */ /* 0x000fc800078e00ff */
[----:B------:R-:W-:-:S04]  /*06c0*/  IMAD.MOV R19, RZ, RZ, -R36 ;  /* 0x000000ffff137224 */ /* 0x000fc800078e0a24 */
[----:B------:R-:W-:Y:S01]  /*06d0*/  IMAD R46, R42, R19, R46 ;  /* 0x000000132a2e7224 */ /* 0x000fe200078e022e */
[----:B------:R-:W-:Y:S01]  /*06e0*/  IABS R25, R0 ;  /* 0x0000000000197213 */ /* 0x000fe20000000000 */
[----:B0-----:R-:W-:Y:S01]  /*06f0*/  IMAD.MOV.U32 R38, RZ, RZ, RZ ;  /* 0x000000ffff267224 */ /* 0x001fe200078e00ff */
[----:B--2---:R-:W-:Y:S02]  /*0700*/  IADD3 R35, RZ, -R39, RZ ;  /* 0x80000027ff237210 */ /* 0x004fe40007ffe0ff */
[----:B------:R-:W-:-:S03]  /*0710*/  ISETP.GT.U32.AND P3, PT, R15, R46, PT ;  /* 0x0000002e0f00720c */ /* 0x000fc60003f64070 */
[----:B------:R-:W-:-:S04]  /*0720*/  IMAD R19, R35, R42, RZ ;  /* 0x0000002a23137224 */ /* 0x000fc800078e02ff */
[----:B------:R-:W-:Y:S01]  /*0730*/  IMAD.HI.U32 R19, R39, R19, R38 ;  /* 0x0000001327137227 */ /* 0x000fe200078e0026 */
[----:B------:R-:W-:Y:S02]  /*0740*/  MOV R38, R25 ;  /* 0x0000001900267202 */ /* 0x000fe40000000f00 */
[----:B------:R-:W-:-:S03]  /*0750*/  LOP3.LUT R44, R40, 0x200, RZ, 0xfc, !PT ;  /* 0x00000200282c7812 */ /* 0x000fc600078efcff */
[----:B------:R-:W-:Y:S01]  /*0760*/  IMAD.HI.U32 R34, R19, R38, RZ ;  /* 0x0000002613227227 */ /* 0x000fe200078e00ff */
[----:B------:R-:W-:-:S03]  /*0770*/  IABS R35, R44 ;  /* 0x0000002c00237213 */ /* 0x000fc60000000000 */
[----:B------:R-:W-:Y:S01]  /*0780*/  @!P3 IMAD.IADD R46, R46, 0x1, -R42 ;  /* 0x000000012e2eb824 */ /* 0x000fe200078e0a2a */
[----:B------:R-:W-:-:S04]  /*0790*/  IADD3 R25, -R34, RZ, RZ ;  /* 0x000000ff22197210 */ /* 0x000fc80007ffe1ff */
[----:B------:R-:W-:Y:S01]  /*07a0*/  ISETP.GE.U32.AND P2, PT, R46, R15, PT ;  /* 0x0000000f2e00720c */ /* 0x000fe20003f46070 */
[----:B------:R-:W-:Y:S01]  /*07b0*/  IMAD R38, R42, R25, R38 ;  /* 0x000000192a267224 */ /* 0x000fe200078e0226 */
[----:B------:R-:W-:Y:S01]  /*07c0*/  MOV R15, R42 ;  /* 0x0000002a000f7202 */ /* 0x000fe20000000f00 */
[----:B------:R-:W-:Y:S01]  /*07d0*/  IMAD.MOV.U32 R46, RZ, RZ, R35 ;  /* 0x000000ffff2e7224 */ /* 0x000fe200078e0023 */
[----:B------:R-:W-:Y:S02]  /*07e0*/  @!P3 IADD3 R36, R36, 0x1, RZ ;  /* 0x000000012424b810 */ /* 0x000fe40007ffe0ff */
[----:B------:R-:W-:Y:S01]  /*07f0*/  ISETP.GT.U32.AND P3, PT, R15, R38, PT ;  /* 0x000000260f00720c */ /* 0x000fe20003f64070 */
[----:B------:R-:W-:Y:S01]  /*0800*/  IMAD.HI.U32 R35, R19, R46, RZ ;  /* 0x0000002e13237227 */ /* 0x000fe200078e00ff */
[----:B------:R-:W-:-:S03]  /*0810*/  LOP3.LUT R25, R40, 0x300, RZ, 0xfc, !PT ;  /* 0x0000030028197812 */ /* 0x000fc600078efcff */
[----:B------:R-:W-:Y:S01]  /*0820*/  IMAD.MOV R37, RZ, RZ, -R35 ;  /* 0x000000ffff257224 */ /* 0x000fe200078e0a23 */
[----:B------:R-:W-:-:S03]  /*0830*/  IABS R39, R25 ;  /* 0x0000001900277213 */ /* 0x000fc60000000000 */
[----:B------:R-:W-:Y:S02]  /*0840*/  IMAD R46, R42, R37, R46 ;  /* 0x000000252a2e7224 */ /* 0x000fe400078e022e */
[----:B------:R-:W-:Y:S02]  /*0850*/  IMAD.HI.U32 R37, R19, R39, RZ ;  /* 0x0000002713257227 */ /* 0x000fe400078e00ff */
[----:B------:R-:W-:Y:S02]  /*0860*/  @!P3 IADD3 R38, R38, -R42, RZ ;  /* 0x8000002a2626b210 */ /* 0x000fe40007ffe0ff */
[----:B------:R-:W-:Y:S02]  /*0870*/  @!P3 IADD3 R34, R34, 0x1, RZ ;  /* 0x000000012222b810 */ /* 0x000fe40007ffe0ff */
[----:B------:R-:W-:Y:S02]  /*0880*/  ISETP.GT.U32.AND P3, PT, R15, R46, PT ;  /* 0x0000002e0f00720c */ /* 0x000fe40003f64070 */
[----:B------:R-:W-:-:S02]  /*0890*/  @P2 IADD3 R36, R36, 0x1, RZ ;  /* 0x0000000124242810 */ /* 0x000fc40007ffe0ff */
[----:B------:R-:W-:Y:S01]  /*08a0*/  ISETP.GE.U32.AND P2, PT, R38, R15, PT ;  /* 0x0000000f2600720c */ /* 0x000fe20003f46070 */
[----:B------:R-:W-:-:S04]  /*08b0*/  IMAD.MOV R38, RZ, RZ, -R37 ;  /* 0x000000ffff267224 */ /* 0x000fc800078e0a25 */
[----:B------:R-:W-:-:S04]  /*08c0*/  IMAD R38, R42, R38, R39 ;  /* 0x000000262a267224 */ /* 0x000fc800078e0227 */
[----:B------:R-:W-:Y:S02]  /*08d0*/  @!P3 IADD3 R35, R35, 0x1, RZ ;  /* 0x000000012323b810 */ /* 0x000fe40007ffe0ff */
[----:B------:R-:W-:Y:S02]  /*08e0*/  @!P3 IADD3 R46, R46, -R42, RZ ;  /* 0x8000002a2e2eb210 */ /* 0x000fe40007ffe0ff */
[----:B------:R-:W-:Y:S02]  /*08f0*/  ISETP.GT.U32.AND P3, PT, R15, R38, PT ;  /* 0x000000260f00720c */ /* 0x000fe40003f64070 */
[----:B------:R-:W-:Y:S02]  /*0900*/  @P2 IADD3 R34, R34, 0x1, RZ ;  /* 0x0000000122222810 */ /* 0x000fe40007ffe0ff */
[----:B------:R-:W-:-:S09]  /*0910*/  ISETP.GE.U32.AND P2, PT, R46, R15, PT ;  /* 0x0000000f2e00720c */ /* 0x000fd20003f46070 */
[----:B------:R-:W-:-:S04]  /*0920*/  @!P3 IMAD.IADD R38, R38, 0x1, -R42 ;  /* 0x000000012626b824 */ /* 0x000fc800078e0a2a */
[----:B------:R-:W-:Y:S02]  /*0930*/  @P2 IADD3 R35, R35, 0x1, RZ ;  /* 0x0000000123232810 */ /* 0x000fe40007ffe0ff */
[----:B------:R-:W-:Y:S02]  /*0940*/  ISETP.GE.U32.AND P2, PT, R38, R15, PT ;  /* 0x0000000f2600720c */ /* 0x000fe40003f46070 */
[----:B------:R-:W-:Y:S02]  /*0950*/  LOP3.LUT R38, R40, c[0x0][0x1a8], RZ, 0x3c, !PT ;  /* 0x00006a0028267a12 */ /* 0x000fe400078e3cff */
[----:B------:R-:W-:Y:S02]  /*0960*/  @!P3 IADD3 R37, R37, 0x1, RZ ;  /* 0x000000012525b810 */ /* 0x000fe40007ffe0ff */
[----:B------:R-:W-:Y:S02]  /*0970*/  ISETP.GE.AND P3, PT, R38, RZ, PT ;  /* 0x000000ff2600720c */ /* 0x000fe40003f66270 */
[----:B------:R-:W-:-:S05]  /*0980*/  LOP3.LUT R38, R0, c[0x0][0x1a8], RZ, 0x3c, !PT ;  /* 0x00006a0000267a12 */ /* 0x000fca00078e3cff */
[----:B------:R-:W-:Y:S02]  /*0990*/  @P2 IADD3 R37, R37, 0x1, RZ ;  /* 0x0000000125252810 */ /* 0x000fe40007ffe0ff */
[----:B------:R-:W-:Y:S02]  /*09a0*/  ISETP.GE.AND P2, PT, R38, RZ, PT ;  /* 0x000000ff2600720c */ /* 0x000fe40003f46270 */
[----:B------:R-:W-:Y:S02]  /*09b0*/  LOP3.LUT R38, R44, c[0x0][0x1a8], RZ, 0x3c, !PT ;  /* 0x00006a002c267a12 */ /* 0x000fe400078e3cff */
[----:B------:R-:W-:Y:S02]  /*09c0*/  @!P3 IADD3 R36, -R36, RZ, RZ ;  /* 0x000000ff2424b210 */ /* 0x000fe40007ffe1ff */
[----:B------:R-:W-:Y:S02]  /*09d0*/  ISETP.GE.AND P3, PT, R38, RZ, PT ;  /* 0x000000ff2600720c */ /* 0x000fe40003f66270 */
[----:B------:R-:W-:-:S02]  /*09e0*/  LOP3.LUT R38, R25, c[0x0][0x1a8], RZ, 0x3c, !PT ;  /* 0x00006a0019267a12 */ /* 0x000fc400078e3cff */
[----:B------:R-:W-:-:S03]  /*09f0*/  SHF.R.S32.HI R39, RZ, 0x1f, R2 ;  /* 0x0000001fff277819 */ /* 0x000fc60000011402 */
[----:B------:R-:W-:Y:S02]  /*0a00*/  @!P2 IADD3 R34, -R34, RZ, RZ ;  /* 0x000000ff2222a210 */ /* 0x000fe40007ffe1ff */
[----:B------:R-:W-:Y:S02]  /*0a10*/  ISETP.GE.AND P2, PT, R38, RZ, PT ;  /* 0x000000ff2600720c */ /* 0x000fe40003f46270 */
[----:B------:R-:W-:Y:S02]  /*0a20*/  LEA.HI R39, R39, R2, RZ, 0x5 ;  /* 0x0000000227277211 */ /* 0x000fe400078f28ff */
[----:B------:R-:W-:Y:S01]  /*0a30*/  @!P3 IMAD.MOV R35, RZ, RZ, -R35 ;  /* 0x000000ffff23b224 */ /* 0x000fe200078e0a23 */
[----:B------:R-:W-:Y:S02]  /*0a40*/  ISETP.NE.AND P3, PT, RZ, c[0x0][0x1a8], PT ;  /* 0x00006a00ff007a0c */ /* 0x000fe40003f65270 */
[----:B------:R-:W-:-:S04]  /*0a50*/  LOP3.LUT R39, R39, 0xffffffe0, RZ, 0xc0, !PT ;  /* 0xffffffe027277812 */ /* 0x000fc800078ec0ff */
[----:B------:R-:W-:Y:S02]  /*0a60*/  IADD3 R38, -R39, R2, RZ ;  /* 0x0000000227267210 */ /* 0x000fe40007ffe1ff */
[----:B------:R-:W-:Y:S02]  /*0a70*/  @!P2 IADD3 R37, -R37, RZ, RZ ;  /* 0x000000ff2525a210 */ /* 0x000fe40007ffe1ff */
[C---:B------:R-:W-:Y:S02]  /*0a80*/  SEL R39, R61.reuse, R36, !P3 ;  /* 0x000000243d277207 */ /* 0x040fe40005800000 */
[----:B------:R-:W-:Y:S02]  /*0a90*/  ISETP.LT.AND P2, PT, R40, c[0x0][0x1b0], !P5 ;  /* 0x00006c0028007a0c */ /* 0x000fe40006f41270 */
[C---:B------:R-:W-:Y:S01]  /*0aa0*/  SEL R43, R61.reuse, R34, !P3 ;  /* 0x000000223d2b7207 */ /* 0x040fe20005800000 */
[----:B------:R-:W-:Y:S01]  /*0ab0*/  IMAD R46, R38, 0xa, R39 ;  /* 0x0000000a262e7824 */ /* 0x000fe200078e0227 */
[----:B------:R-:W-:-:S02]  /*0ac0*/  SEL R42, R61, R35, !P3 ;  /* 0x000000233d2a7207 */ /* 0x000fc40005800000 */
[----:B------:R-:W-:Y:S02]  /*0ad0*/  SEL R61, R61, R37, !P3 ;  /* 0x000000253d3d7207 */ /* 0x000fe40005800000 */
[----:B------:R-:W-:Y:S01]  /*0ae0*/  ISETP.LT.AND P3, PT, R0, c[0x0][0x1b0], !P5 ;  /* 0x00006c0000007a0c */ /* 0x000fe20006f61270 */
[----:B------:R-:W-:Y:S01]  /*0af0*/  IMAD.WIDE R34, R46, R57, c[0x0][0x168] ;  /* 0x00005a002e227625 */ /* 0x000fe200078e0239 */
[----:B------:R-:W-:-:S03]  /*0b00*/  ISETP.LT.AND P4, PT, R44, c[0x0][0x1b0], !P5 ;  /* 0x00006c002c007a0c */ /* 0x000fc60006f81270 */
[----:B------:R-:W-:Y:S01]  /*0b10*/  IMAD R58, R38, 0xa, R43 ;  /* 0x0000000a263a7824 */ /* 0x000fe200078e022b */
[----:B------:R0:W2:Y:S01]  /*0b20*/  @P2 LDG.E.EL.U16 R51, [R34.64] ;  /* 0x0000000422332981 */ /* 0x0000a2000c2e1500 */
[----:B------:R-:W-:Y:S02]  /*0b30*/  ISETP.LT.AND P5, PT, R25, c[0x0][0x1b0], !P5 ;  /* 0x00006c0019007a0c */ /* 0x000fe40006fa1270 */
[-C--:B------:R-:W-:Y:S01]  /*0b40*/  IMAD.WIDE R40, R58, R57.reuse, c[0x0][0x168] ;  /* 0x00005a003a287625 */ /* 0x080fe200078e0239 */
[----:B------:R-:W-:Y:S01]  /*0b50*/  P2R R48, PR, RZ, 0x40 ;  /* 0x00000040ff307803 */ /* 0x000fe20000000000 */
[----:B------:R-:W4:Y:S01]  /*0b60*/  LDS.U16 R44, [R4.X4] ;  /* 0x00000000042c7984 */ /* 0x000f220000004400 */
[----:B------:R-:W-:Y:S01]  /*0b70*/  ISETP.NE.AND P6, PT, R23, RZ, PT ;  /* 0x000000ff1700720c */ /* 0x000fe20003fc5270 */
[C---:B------:R-:W-:Y:S02]  /*0b80*/  IMAD R0, R38.reuse, 0xa, R42 ;  /* 0x0000000a26007824 */ /* 0x040fe400078e022a */
[----:B------:R-:W-:Y:S01]  /*0b90*/  IMAD R38, R38, 0xa, R61 ;  /* 0x0000000a26267824 */ /* 0x000fe200078e023d */
[----:B------:R3:W2:Y:S01]  /*0ba0*/  @P3 LDG.E.EL.U16 R54, [R40.64] ;  /* 0x0000000428363981 */ /* 0x0006a2000c2e1500 */
[----:B------:R-:W-:Y:S01]  /*0bb0*/  PRMT R45, RZ, 0x7610, R45 ;  /* 0x00007610ff2d7816 */ /* 0x000fe2000000002d */
[----:B------:R-:W-:Y:S01]  /*0bc0*/  IMAD.WIDE R36, R0, R57, c[0x0][0x168] ;  /* 0x00005a0000247625 */ /* 0x000fe200078e0239 */
[----:B------:R-:W-:-:S03]  /*0bd0*/  PRMT R50, RZ, 0x7610, R50 ;  /* 0x00007610ff327816 */ /* 0x000fc60000000032 */
[-C--:B0-----:R-:W-:Y:S01]  /*0be0*/  IMAD.WIDE R34, R38, R57.reuse, c[0x0][0x168] ;  /* 0x00005a0026227625 */ /* 0x081fe200078e0239 */
[----:B------:R-:W-:Y:S02]  /*0bf0*/  PRMT R25, RZ, 0x7610, R25 ;  /* 0x00007610ff197816 */ /* 0x000fe40000000019 */
[----:B------:R0:W2:Y:S04]  /*0c00*/  @P4 LDG.E.EL.U16 R50, [R36.64] ;  /* 0x0000000424324981 */ /* 0x0000a8000c2e1500 */
[----:B------:R1:W2:Y:S01]  /*0c10*/  @P5 LDG.E.EL.U16 R45, [R34.64] ;  /* 0x00000004222d5981 */ /* 0x0002a2000c2e1500 */
[----:B------:R-:W-:Y:S01]  /*0c20*/  IADD3 R42, R60, R42, RZ ;  /* 0x0000002a3c2a7210 */ /* 0x000fe20007ffe0ff */
[----:B0-----:R-:W-:Y:S01]  /*0c30*/  IMAD.WIDE R36, R0, R57, c[0x0][0x180] ;  /* 0x0000600000247625 */ /* 0x001fe200078e0239 */
[----:B------:R-:W-:-:S02]  /*0c40*/  PRMT R0, RZ, 0x7610, R0 ;  /* 0x00007610ff007816 */ /* 0x000fc40000000000 */
[----:B------:R-:W-:Y:S02]  /*0c50*/  IADD3 R43, R60, R43, RZ ;  /* 0x0000002b3c2b7210 */ /* 0x000fe40007ffe0ff */
[----:B---3--:R-:W-:Y:S01]  /*0c60*/  SEL R41, R52, RZ, P6 ;  /* 0x000000ff34297207 */ /* 0x008fe20003000000 */
[----:B------:R-:W-:Y:S06]  /*0c70*/  BAR.SYNC 0x0 ;  /* 0x0000000000007b1d */ /* 0x000fec0000000000 */
[----:B------:R-:W-:-:S04]  /*0c80*/  ISETP.NE.AND P6, PT, R48, RZ, PT ;  /* 0x000000ff3000720c */ /* 0x000fc80003fc5270 */
[----:B-----5:R-:W-:Y:S02]  /*0c90*/  SEL R59, R49, RZ, P6 ;  /* 0x000000ff313b7207 */ /* 0x020fe40003000000 */
[----:B-1----:R-:W-:Y:S01]  /*0ca0*/  SEL R35, R56, RZ, P0 ;  /* 0x000000ff38237207 */ /* 0x002fe20000000000 */
[----:B------:R-:W-:Y:S01]  /*0cb0*/  STS.U16 [R4.X8], R41 ;  /* 0x0000002904007388 */ /* 0x000fe20000008400 */
[----:B------:R-:W-:-:S03]  /*0cc0*/  SEL R56, R53, RZ, P1 ;  /* 0x000000ff35387207 */ /* 0x000fc60000800000 */
[----:B------:R-:W-:Y:S01]  /*0cd0*/  STS.U16 [R4.X8+0x4], R59 ;  /* 0x0000043b04007388 */ /* 0x000fe20000008400 */
[----:B------:R-:W-:-:S03]  /*0ce0*/  PRMT R49, RZ, 0x7610, R49 ;  /* 0x00007610ff317816 */ /* 0x000fc60000000031 */
[----:B------:R-:W-:Y:S06]  /*0cf0*/  BAR.SYNC 0x0 ;  /* 0x0000000000007b1d */ /* 0x000fec0000000000 */
[----:B------:R-:W-:Y:S01]  /*0d00*/  IMAD.WIDE R40, R46, R57, c[0x0][0x180] ;  /* 0x000060002e287625 */ /* 0x000fe200078e0239 */
[----:B------:R-:W0:Y:S01]  /*0d10*/  LDS.U16 R53, [R4.X4] ;  /* 0x0000000004357984 */ /* 0x000e220000004400 */
[----:B------:R-:W-:-:S03]  /*0d20*/  PRMT R48, RZ, 0x7610, R48 ;  /* 0x00007610ff307816 */ /* 0x000fc60000000030 */
[----:B------:R-:W-:Y:S01]  /*0d30*/  LDS.U16 R52, [R24.X4] ;  /* 0x0000000018347984 */ /* 0x000fe20000004400 */
[----:B------:R-:W-:-:S03]  /*0d40*/  IMAD.WIDE R58, R58, R57, c[0x0][0x180] ;  /* 0x000060003a3a7625 */ /* 0x000fc600078e0239 */
[----:B------:R-:W-:Y:S06]  /*0d50*/  BAR.SYNC 0x0 ;  /* 0x0000000000007b1d */ /* 0x000fec0000000000 */
[----:B------:R-:W-:Y:S04]  /*0d60*/  STS.U16 [R4.X8], R35 ;  /* 0x0000002304007388 */ /* 0x000fe80000008400 */
[----:B------:R-:W-:Y:S04]  /*0d70*/  STS.U16 [R4.X8+0x4], R56 ;  /* 0x0000043804007388 */ /* 0x000fe80000008400 */
[----:B------:R-:W-:Y:S06]  /*0d80*/  BAR.SYNC 0x0 ;  /* 0x0000000000007b1d */ /* 0x000fec0000000000 */
[----:B------:R1:W3:Y:S01]  /*0d90*/  @P2 LDG.E.EL.U16 R25, [R40.64] ;  /* 0x0000000428192981 */ /* 0x0002e2000c2e1500 */
[----:B------:R-:W-:Y:S01]  /*0da0*/  IMAD.WIDE R34, R38, R57, c[0x0][0x180] ;  /* 0x0000600026227625 */ /* 0x000fe200078e0239 */
[----:B------:R-:W-:-:S02]  /*0db0*/  PRMT R46, RZ, 0x7610, R46 ;  /* 0x00007610ff2e7816 */ /* 0x000fc4000000002e */
[----:B------:R5:W3:Y:S01]  /*0dc0*/  @P3 LDG.E.EL.U16 R49, [R58.64] ;  /* 0x000000043a313981 */ /* 0x000ae2000c2e1500 */
[----:B------:R-:W-:-:S03]  /*0dd0*/  PRMT R56, RZ, 0x7610, R56 ;  /* 0x00007610ff387816 */ /* 0x000fc60000000038 */
[----:B------:R0:W3:Y:S01]  /*0de0*/  @P4 LDG.E.EL.U16 R48, [R36.64] ;  /* 0x0000000424304981 */ /* 0x0000e2000c2e1500 */
[----:B-1----:R-:W-:-:S03]  /*0df0*/  IMAD.IADD R40, R60, 0x1, R39 ;  /* 0x000000013c287824 */ /* 0x002fc600078e0227 */
[----:B------:R1:W3:Y:S01]  /*0e00*/  @P5 LDG.E.EL.U16 R0, [R34.64] ;  /* 0x0000000422005981 */ /* 0x0002e2000c2e1500 */
[----:B-----5:R-:W-:Y:S01]  /*0e10*/  PRMT R59, RZ, 0x7610, R59 ;  /* 0x00007610ff3b7816 */ /* 0x020fe2000000003b */
[-C--:B------:R-:W-:Y:S02]  /*0e20*/  IMAD.WIDE R38, R40, R57.reuse, c[0x0][0x178] ;  /* 0x00005e0028267625 */ /* 0x080fe400078e0239 */
[----:B------:R-:W5:Y:S02]  /*0e30*/  LDS.U16 R24, [R24.X4] ;  /* 0x0000000018187984 */ /* 0x000f640000004400 */
[-C--:B0-----:R-:W-:Y:S02]  /*0e40*/  IMAD.WIDE R36, R42, R57.reuse, c[0x0][0x178] ;  /* 0x00005e002a247625 */ /* 0x081fe400078e0239 */
[----:B------:R0:W3:Y:S02]  /*0e50*/  @P2 LDG.E.EL.U16 R46, [R38.64] ;  /* 0x00000004262e2981 */ /* 0x0000e4000c2e1500 */
[----:B------:R-:W-:-:S02]  /*0e60*/  IMAD.WIDE R40, R40, R57, c[0x0][0x188] ;  /* 0x0000620028287625 */ /* 0x000fc400078e0239 */
[----:B------:R1:W3:Y:S02]  /*0e70*/  @P4 LDG.E.EL.U16 R59, [R36.64] ;  /* 0x00000004243b4981 */ /* 0x0002e4000c2e1500 */
[--C-:B------:R-:W-:Y:S02]  /*0e80*/  IMAD.IADD R60, R60, 0x1, R61.reuse ;  /* 0x000000013c3c7824 */ /* 0x100fe400078e023d */
[----:B------:R4:W3:Y:S01]  /*0e90*/  @P2 LDG.E.EL.U16 R56, [R40.64] ;  /* 0x0000000428382981 */ /* 0x0008e2000c2e1500 */
[----:B------:R-:W-:Y:S01]  /*0ea0*/  PRMT R61, RZ, 0x7610, R61 ;  /* 0x00007610ff3d7816 */ /* 0x000fe2000000003d */
[CC--:B0-----:R-:W-:Y:S01]  /*0eb0*/  IMAD.WIDE R38, R43.reuse, R57.reuse, c[0x0][0x188] ;  /* 0x000062002b267625 */ /* 0x0c1fe200078e0239 */
[----:B------:R-:W-:Y:S02]  /*0ec0*/  PRMT R58, RZ, 0x7610, R58 ;  /* 0x00007610ff3a7816 */ /* 0x000fe4000000003a */
[----:B-1----:R-:W-:Y:S01]  /*0ed0*/  PRMT R36, RZ, 0x7610, R36 ;  /* 0x00007610ff247816 */ /* 0x002fe20000000024 */
[-C--:B------:R-:W-:Y:S01]  /*0ee0*/  IMAD.WIDE R34, R43, R57.reuse, c[0x0][0x178] ;  /* 0x00005e002b227625 */ /* 0x080fe200078e0239 */
[----:B------:R0:W3:Y:S03]  /*0ef0*/  @P3 LDG.E.EL.U16 R61, [R38.64] ;  /* 0x00000004263d3981 */ /* 0x0000e6000c2e1500 */
[----:B----4-:R-:W-:Y:S01]  /*0f00*/  IMAD.WIDE R40, R60, R57, c[0x0][0x178] ;  /* 0x00005e003c287625 */ /* 0x010fe200078e0239 */
[----:B------:R1:W4:Y:S01]  /*0f10*/  @P3 LDG.E.EL.U16 R58, [R34.64] ;  /* 0x00000004223a3981 */ /* 0x000322000c2e1500 */
[----:B------:R-:W-:-:S03]  /*0f20*/  PRMT R37, RZ, 0x7610, R37 ;  /* 0x00007610ff257816 */ /* 0x000fc60000000025 */
[----:B------:R5:W4:Y:S01]  /*0f30*/  @P5 LDG.E.EL.U16 R36, [R40.64] ;  /* 0x0000000428245981 */ /* 0x000b22000c2e1500 */
[----:B------:R-:W-:Y:S01]  /*0f40*/  IMAD.WIDE R42, R42, R57, c[0x0][0x188] ;  /* 0x000062002a2a7625 */ /* 0x000fe200078e0239 */
[----:B0-----:R-:W-:-:S03]  /*0f50*/  PRMT R38, RZ, 0x7610, R38 ;  /* 0x00007610ff267816 */ /* 0x001fc60000000026 */
[----:B-1----:R-:W-:-:S03]  /*0f60*/  IMAD.WIDE R34, R60, R57, c[0x0][0x188] ;  /* 0x000062003c227625 */ /* 0x002fc600078e0239 */
[----:B------:R0:W4:Y:S04]  /*0f70*/  @P4 LDG.E.EL.U16 R38, [R42.64] ;  /* 0x000000042a264981 */ /* 0x000128000c2e1500 */
[----:B------:R1:W4:Y:S01]  /*0f80*/  @P5 LDG.E.EL.U16 R37, [R34.64] ;  /* 0x0000000422255981 */ /* 0x000322000c2e1500 */
[----:B------:R-:W-:Y:S02]  /*0f90*/  HADD2.F32 R21, -RZ, R21.H0_H0 ;  /* 0x20000015ff157230 */ /* 0x000fe40000004100 */
[----:B-----5:R-:W-:Y:S02]  /*0fa0*/  HADD2.F32 R40, -RZ, R55.H0_H0 ;  /* 0x20000037ff287230 */ /* 0x020fe40000004100 */
[----:B------:R-:W-:Y:S02]  /*0fb0*/  HADD2.F32 R44, -RZ, R44.H0_H0 ;  /* 0x2000002cff2c7230 */ /* 0x000fe40000004100 */
[----:B------:R-:W-:-:S02]  /*0fc0*/  HADD2.F32 R47, -RZ, R47.H0_H0 ;  /* 0x2000002fff2f7230 */ /* 0x000fc40000004100 */
[----:B-1----:R-:W-:Y:S02]  /*0fd0*/  HADD2.F32 R34, -RZ, R53.H0_H0 ;  /* 0x20000035ff227230 */ /* 0x002fe40000004100 */
[----:B0-----:R-:W-:Y:S01]  /*0fe0*/  HADD2.F32 R43, -RZ, R24.H0_H0 ;  /* 0x20000018ff2b7230 */ /* 0x001fe20000004100 */
[----:B------:R-:W-:Y:S02]  /*0ff0*/  ISETP.NE.AND P6, PT, R17, RZ, PT ;  /* 0x000000ff1100720c */ /* 0x000fe40003fc5270 */
[----:B--2---:R-:W-:-:S05]  /*1000*/  SEL R51, R51, RZ, P2 ;  /* 0x000000ff33337207 */ /* 0x004fca0001000000 */
[----:B------:R-:W-:-:S05]  /*1010*/  HADD2.F32 R60, -RZ, R51.H0_H0 ;  /* 0x20000033ff3c7230 */ /* 0x000fca0000004100 */
[----:B------:R-:W-:Y:S02]  /*1020*/  FADD R39, R21, R60 ;  /* 0x0000003c15277221 */ /* 0x000fe40000000000 */
[----:B------:R-:W0:Y:S01]  /*1030*/  LDS.U16 R21, [R4.X4] ;  /* 0x0000000004157984 */ /* 0x000e220000004400 */
[----:B------:R-:W-:-:S05]  /*1040*/  SEL R54, R54, RZ, P3 ;  /* 0x000000ff36367207 */ /* 0x000fca0001800000 */
[----:B------:R-:W-:Y:S01]  /*1050*/  HADD2.F32 R41, -RZ, R54.H0_H0 ;  /* 0x20000036ff297230 */ /* 0x000fe20000004100 */
[----:B------:R-:W-:Y:S02]  /*1060*/  SEL R35, R50, RZ, P4 ;  /* 0x000000ff32237207 */ /* 0x000fe40002000000 */
[----:B------:R-:W-:-:S03]  /*1070*/  SEL R42, R45, RZ, P5 ;  /* 0x000000ff2d2a7207 */ /* 0x000fc60002800000 */
[----:B------:R-:W-:Y:S01]  /*1080*/  HADD2.F32 R35, -RZ, R35.H0_H0 ;  /* 0x20000023ff237230 */ /* 0x000fe20000004100 */
[----:B------:R-:W-:Y:S01]  /*1090*/  FADD R40, R40, R41 ;  /* 0x0000002928287221 */ /* 0x000fe20000000000 */
[----:B------:R-:W-:Y:S02]  /*10a0*/  HADD2.F32 R41, -RZ, R52.H0_H0 ;  /* 0x20000034ff297230 */ /* 0x000fe40000004100 */
[----:B------:R-:W-:Y:S01]  /*10b0*/  HADD2.F32 R42, -RZ, R42.H0_H0 ;  /* 0x2000002aff2a7230 */ /* 0x000fe20000004100 */
[----:B------:R-:W-:Y:S01]  /*10c0*/  FADD R24, R35, R44 ;  /* 0x0000002c23187221 */ /* 0x000fe20000000000 */
[----:B------:R-:W-:Y:S01]  /*10d0*/  FFMA R35, R34, 0.125, R39 ;  /* 0x3e00000022237823 */ /* 0x000fe20000000027 */
[----:B------:R-:W-:Y:S02]  /*10e0*/  FFMA R39, R41, 0.125, R40 ;  /* 0x3e00000029277823 */ /* 0x000fe40000000028 */
[----:B------:R-:W-:-:S04]  /*10f0*/  FADD R42, R42, R47 ;  /* 0x0000002f2a2a7221 */ /* 0x000fc80000000000 */
[----:B------:R-:W-:Y:S01]  /*1100*/  FFMA R34, R43, 0.125, R42 ;  /* 0x3e0000002b227823 */ /* 0x000fe2000000002a */
[----:B------:R-:W-:Y:S01]  /*1110*/  MOV R45, RZ ;  /* 0x000000ff002d7202 */ /* 0x000fe20000000f00 */
[----:B0-----:R-:W-:-:S05]  /*1120*/  HADD2.F32 R21, -RZ, R21.H0_H0 ;  /* 0x20000015ff157230 */ /* 0x001fca0000004100 */
[----:B------:R-:W-:Y:S01]  /*1130*/  FFMA R21, R21, 0.125, R24 ;  /* 0x3e00000015157823 */ /* 0x000fe20000000018 */
[----:B------:R-:W-:Y:S01]  /*1140*/  IMAD.SHL.U32 R24, R4, 0x2, RZ ;  /* 0x0000000204187824 */ /* 0x000fe200078e00ff */
[----:B---3--:R-:W-:Y:S02]  /*1150*/  SEL R40, R25, RZ, P2 ;  /* 0x000000ff19287207 */ /* 0x008fe40001000000 */
[----:B------:R-:W-:-:S03]  /*1160*/  SEL R48, R48, RZ, P4 ;  /* 0x000000ff30307207 */ /* 0x000fc60002000000 */
[----:B------:R-:W-:Y:S01]  /*1170*/  HADD2.F32 R44, -RZ, R40.H0_H0 ;  /* 0x20000028ff2c7230 */ /* 0x000fe20000004100 */
[----:B------:R-:W-:Y:S01]  /*1180*/  SEL R42, R0, RZ, P5 ;  /* 0x000000ff002a7207 */ /* 0x000fe20002800000 */
[----:B------:R-:W-:Y:S01]  /*1190*/  HADD2.F32 R40, -RZ, R48.H0_H0 ;  /* 0x20000030ff287230 */ /* 0x000fe20000004100 */
[----:B------:R-:W-:Y:S02]  /*11a0*/  SEL R49, R49, RZ, P3 ;  /* 0x000000ff31317207 */ /* 0x000fe40001800000 */
[----:B------:R-:W-:Y:S02]  /*11b0*/  SEL R25, R59, RZ, P4 ;  /* 0x000000ff3b197207 */ /* 0x000fe40002000000 */
[----:B------:R-:W-:-:S03]  /*11c0*/  SEL R46, R46, RZ, P2 ;  /* 0x000000ff2e2e7207 */ /* 0x000fc60001000000 */
[----:B------:R-:W-:Y:S01]  /*11d0*/  HADD2.F32 R25, -RZ, R25.H0_H0 ;  /* 0x20000019ff197230 */ /* 0x000fe20000004100 */
[----:B------:R-:W-:Y:S01]  /*11e0*/  SEL R56, R56, RZ, P2 ;  /* 0x000000ff38387207 */ /* 0x000fe20001000000 */
[----:B------:R-:W-:-:S03]  /*11f0*/  HADD2.F32 R41, -RZ, R46.H0_H0 ;  /* 0x2000002eff297230 */ /* 0x000fc60000004100 */
[----:B------:R-:W-:Y:S01]  /*1200*/  FADD R43, R25, R40 ;  /* 0x00000028192b7221 */ /* 0x000fe20000000000 */
[----:B------:R-:W-:Y:S01]  /*1210*/  HADD2.F32 R25, -RZ, R42.H0_H0 ;  /* 0x2000002aff197230 */ /* 0x000fe20000004100 */
[----:B------:R-:W-:Y:S02]  /*1220*/  SEL R61, R61, RZ, P3 ;  /* 0x000000ff3d3d7207 */ /* 0x000fe40001800000 */
[----:B----4-:R-:W-:Y:S02]  /*1230*/  SEL R58, R58, RZ, P3 ;  /* 0x000000ff3a3a7207 */ /* 0x010fe40001800000 */
[----:B------:R-:W-:Y:S01]  /*1240*/  SEL R0, R36, RZ, P5 ;  /* 0x000000ff24007207 */ /* 0x000fe20002800000 */
[----:B------:R-:W-:-:S04]  /*1250*/  HADD2.F32 R49, -RZ, R49.H0_H0 ;  /* 0x20000031ff317230 */ /* 0x000fc80000004100 */
[----:B------:R-:W-:Y:S02]  /*1260*/  HADD2.F32 R0, -RZ, R0.H0_H0 ;  /* 0x20000000ff007230 */ /* 0x000fe40000004100 */
[----:B------:R-:W-:Y:S01]  /*1270*/  HADD2.F32 R58, -RZ, R58.H0_H0 ;  /* 0x2000003aff3a7230 */ /* 0x000fe20000004100 */
[----:B------:R-:W-:Y:S02]  /*1280*/  SEL R38, R38, RZ, P4 ;  /* 0x000000ff26267207 */ /* 0x000fe40002000000 */
[----:B------:R-:W-:Y:S01]  /*1290*/  FADD R42, R0, R25 ;  /* 0x00000019002a7221 */ /* 0x000fe20000000000 */
[----:B------:R-:W-:Y:S01]  /*12a0*/  SEL R37, R37, RZ, P5 ;  /* 0x000000ff25257207 */ /* 0x000fe20002800000 */
[----:B------:R-:W-:Y:S01]  /*12b0*/  HADD2.F32 R0, -RZ, R56.H0_H0 ;  /* 0x20000038ff007230 */ /* 0x000fe20000004100 */
[----:B------:R-:W-:Y:S01]  /*12c0*/  FADD R41, R41, R44 ;  /* 0x0000002c29297221 */ /* 0x000fe20000000000 */
[----:B------:R-:W-:Y:S01]  /*12d0*/  HADD2.F32 R25, -RZ, R61.H0_H0 ;  /* 0x2000003dff197230 */ /* 0x000fe20000004100 */
[----:B------:R-:W-:Y:S01]  /*12e0*/  FADD R36, R58, R49 ;  /* 0x000000313a247221 */ /* 0x000fe20000000000 */
[----:B------:R-:W-:-:S02]  /*12f0*/  HADD2.F32 R40, -RZ, R38.H0_H0 ;  /* 0x20000026ff287230 */ /* 0x000fc40000004100 */
[----:B------:R-:W-:Y:S01]  /*1300*/  HADD2.F32 R37, -RZ, R37.H0_H0 ;  /* 0x20000025ff257230 */ /* 0x000fe20000004100 */
[----:B------:R-:W-:Y:S01]  /*1310*/  FFMA R38, R0, 0.125, R41 ;  /* 0x3e00000000267823 */ /* 0x000fe20000000029 */
[----:B------:R-:W-:Y:S01]  /*1320*/  FFMA R0, R25, 0.125, R36 ;  /* 0x3e00000019007823 */ /* 0x000fe20000000024 */
[----:B------:R-:W-:Y:S02]  /*1330*/  FFMA R40, R40, 0.125, R43 ;  /* 0x3e00000028287823 */ /* 0x000fe4000000002b */
[----:B------:R-:W-:Y:S01]  /*1340*/  FFMA R37, R37, 0.125, R42 ;  /* 0x3e00000025257823 */ /* 0x000fe2000000002a */
[----:B------:R-:W-:Y:S01]  /*1350*/  FADD R35, R35, R38 ;  /* 0x0000002623237221 */ /* 0x000fe20000000000 */
[----:B------:R-:W-:Y:S01]  /*1360*/  FADD R0, R39, R0 ;  /* 0x0000000027007221 */ /* 0x000fe20000000000 */
[----:B------:R-:W-:Y:S01]  /*1370*/  FADD R41, R21, R40 ;  /* 0x0000002815297221 */ /* 0x000fe20000000000 */
[----:B------:R-:W-:Y:S01]  /*1380*/  FADD R34, R34, R37 ;  /* 0x0000002522227221 */ /* 0x000fe20000000000 */
[----:B------:R-:W-:Y:S01]  /*1390*/  MOV R39, 0x3f800000 ;  /* 0x3f80000000277802 */ /* 0x000fe20000000f00 */
[----:B------:R-:W-:Y:S01]  /*13a0*/  IMAD.MOV.U32 R25, RZ, RZ, 0x3f800000 ;  /* 0x3f800000ff197424 */ /* 0x000fe200078e00ff */
[----:B------:R-:W-:Y:S01]  /*13b0*/  MOV R37, 0x3f800000 ;  /* 0x3f80000000257802 */ /* 0x000fe20000000f00 */
[----:B------:R-:W-:Y:S01]  /*13c0*/  IMAD.MOV.U32 R38, RZ, RZ, RZ ;  /* 0x000000ffff267224 */ /* 0x000fe200078e00ff */
[----:B------:R-:W-:Y:S01]  /*13d0*/  MOV R21, 0x3f800000 ;  /* 0x3f80000000157802 */ /* 0x000fe20000000f00 */
[----:B------:R-:W-:Y:S01]  /*13e0*/  IMAD.MOV.U32 R47, RZ, RZ, R34 ;  /* 0x000000ffff2f7224 */ /* 0x000fe200078e0022 */
[----:B------:R-:W-:-:S02]  /*13f0*/  MOV R43, RZ ;  /* 0x000000ff002b7202 */ /* 0x000fc40000000f00 */
[----:B------:R-:W-:Y:S02]  /*1400*/  MOV R40, RZ ;  /* 0x000000ff00287202 */ /* 0x000fe40000000f00 */
[-C--:B------:R-:W-:Y:S02]  /*1410*/  MOV R42, R35.reuse ;  /* 0x00000023002a7202 */ /* 0x080fe40000000f00 */
[----:B------:R-:W-:Y:S02]  /*1420*/  F2FP.F16.F32.PACK_AB R36, R0, R35 ;  /* 0x000000230024723e */ /* 0x000fe400000000ff */
[----:B------:R-:W-:Y:S02]  /*1430*/  MOV R44, R0 ;  /* 0x00000000002c7202 */ /* 0x000fe40000000f00 */
[----:B------:R-:W-:Y:S01]  /*1440*/  MOV R46, R41 ;  /* 0x00000029002e7202 */ /* 0x000fe20000000f00 */
[----:B------:R-:W-:Y:S05]  /*1450*/  @!P6 BRA `(.L_x_2) ;  /* 0x000004a00000e947 */ /* 0x000fea0003800000 */
[----:B------:R-:W-:Y:S01]  /*1460*/  FADD R39, R12, 1 ;  /* 0x3f8000000c277421 */ /* 0x000fe20000000000 */
[----:B------:R-:W-:Y:S06]  /*1470*/  BAR.SYNC 0x0 ;  /* 0x0000000000007b1d */ /* 0x000fec0000000000 */
[----:B------:R-:W-:Y:S01]  /*1480*/  STS [R4.X8], R39 ;  /* 0x0000002704007388 */ /* 0x000fe20000008800 */
[----:B------:R-:W-:Y:S01]  /*1490*/  FADD R37, R14, 1 ;  /* 0x3f8000000e257421 */ /* 0x000fe20000000000 */
[----:B------:R-:W-:Y:S01]  /*14a0*/  P2R R42, PR, RZ, 0x4 ;  /* 0x00000004ff2a7803 */ /* 0x000fe20000000000 */
[----:B------:R-:W-:Y:S01]  /*14b0*/  FADD R43, R35, -R20 ;  /* 0x80000014232b7221 */ /* 0x000fe20000000000 */
[----:B------:R-:W-:Y:S06]  /*14c0*/  BAR.SYNC 0x0 ;  /* 0x0000000000007b1d */ /* 0x000fec0000000000 */
[----:B------:R-:W0:Y:S01]  /*14d0*/  LDS R50, [R4.X8] ;  /* 0x0000000004327984 */ /* 0x000e220000008800 */
[----:B------:R-:W-:Y:S01]  /*14e0*/  FMUL R38, R43, 0.25 ;  /* 0x3e8000002b267820 */ /* 0x000fe20000400000 */
[----:B------:R-:W-:Y:S01]  /*14f0*/  FADD R25, R16, 1 ;  /* 0x3f80000010197421 */ /* 0x000fe20000000000 */
[----:B------:R-:W-:Y:S01]  /*1500*/  P2R R46, PR, RZ, 0x2 ;  /* 0x00000002ff2e7803 */ /* 0x000fe20000000000 */
[----:B------:R-:W-:Y:S06]  /*1510*/  BAR.SYNC 0x0 ;  /* 0x0000000000007b1d */ /* 0x000fec0000000000 */
[----:B------:R-:W-:Y:S01]  /*1520*/  STS [R4.X8], R37 ;  /* 0x0000002504007388 */ /* 0x000fe20000008800 */
[----:B------:R-:W-:Y:S01]  /*1530*/  FADD R45, R41, -R6 ;  /* 0x80000006292d7221 */ /* 0x000fe20000000000 */
[----:B------:R-:W-:-:S02]  /*1540*/  P2R R55, PR, RZ, 0x1 ;  /* 0x00000001ff377803 */ /* 0x000fc40000000000 */
[----:B------:R-:W-:Y:S06]  /*1550*/  BAR.SYNC 0x0 ;  /* 0x0000000000007b1d */ /* 0x000fec0000000000 */
[----:B------:R-:W1:Y:S01]  /*1560*/  LDS R51, [R4.X8] ;  /* 0x0000000004337984 */ /* 0x000e620000008800 */
[----:B------:R-:W-:-:S03]  /*1570*/  FMUL R40, R45, 0.25 ;  /* 0x3e8000002d287820 */ /* 0x000fc60000400000 */
[----:B------:R-:W-:Y:S06]  /*1580*/  BAR.SYNC 0x0 ;  /* 0x0000000000007b1d */ /* 0x000fec0000000000 */
[----:B------:R-:W-:Y:S04]  /*1590*/  STS [R4.X8], R25 ;  /* 0x0000001904007388 */ /* 0x000fe80000008800 */
[----:B------:R-:W-:Y:S06]  /*15a0*/  BAR.SYNC 0x0 ;  /* 0x0000000000007b1d */ /* 0x000fec0000000000 */
[C---:B0-----:R-:W-:Y:S01]  /*15b0*/  FSETP.GT.AND P2, PT, |R50|.reuse, 8.50705917302346158658e+37, PT ;  /* 0x7e8000003200780b */ /* 0x041fe20003f44200 */
[----:B------:R-:W0:Y:S04]  /*15c0*/  LDS R52, [R4.X8] ;  /* 0x0000000004347984 */ /* 0x000e280000008800 */
[----:B------:R-:W-:Y:S06]  /*15d0*/  BAR.SYNC 0x0 ;  /* 0x0000000000007b1d */ /* 0x000fec0000000000 */
[----:B------:R-:W-:-:S02]  /*15e0*/  FSETP.GEU.AND P6, PT, |R50|, 1.175494350822287508e-38, PT ;  /* 0x008000003200780b */ /* 0x000fc40003fce200 */
[----:B------:R-:W-:Y:S01]  /*15f0*/  FSEL R47, R38, R43, P2 ;  /* 0x0000002b262f7208 */ /* 0x000fe20001000000 */
[----:B------:R-:W-:Y:S01]  /*1600*/  @P2 FMUL R50, R50, 0.25 ;  /* 0x3e80000032322820 */ /* 0x000fe20000400000 */
[----:B------:R-:W-:-:S04]  /*1610*/  FADD R38, R0, -R13 ;  /* 0x8000000d00267221 */ /* 0x000fc80000000000 */
[----:B------:R-:W-:Y:S01]  /*1620*/  FMUL R21, R38, 0.25 ;  /* 0x3e80000026157820 */ /* 0x000fe20000400000 */
[----:B-1----:R-:W-:-:S04]  /*1630*/  FSETP.GEU.AND P1, PT, |R51|, 1.175494350822287508e-38, PT ;  /* 0x008000003300780b */ /* 0x002fc80003f2e200 */
[----:B------:R-:W-:Y:S01]  /*1640*/  @!P6 FMUL R50, R50, 16777216 ;  /* 0x4b8000003232e820 */ /* 0x000fe20000400000 */
[----:B------:R-:W-:Y:S01]  /*1650*/  @!P6 FMUL R47, R47, 16777216 ;  /* 0x4b8000002f2fe820 */ /* 0x000fe20000400000 */
[----:B------:R-:W-:-:S04]  /*1660*/  FSETP.GT.AND P6, PT, |R51|, 8.50705917302346158658e+37, PT ;  /* 0x7e8000003300780b */ /* 0x000fc80003fc4200 */
[----:B------:R-:W-:Y:S01]  /*1670*/  FSEL R44, R21, R38, P6 ;  /* 0x00000026152c7208 */ /* 0x000fe20003000000 */
[----:B------:R-:W-:-:S04]  /*1680*/  FADD R21, R18, 1 ;  /* 0x3f80000012157421 */ /* 0x000fc80000000000 */
[----:B------:R-:W-:Y:S01]  /*1690*/  @!P1 FMUL R44, R44, 16777216 ;  /* 0x4b8000002c2c9820 */ /* 0x000fe20000400000 */
[----:B------:R-:W-:Y:S03]  /*16a0*/  STS [R4.X8], R21 ;  /* 0x0000001504007388 */ /* 0x000fe60000008800 */
[----:B------:R-:W-:Y:S01]  /*16b0*/  @P6 FMUL R51, R51, 0.25 ;  /* 0x3e80000033336820 */ /* 0x000fe20000400000 */
[----:B------:R-:W-:Y:S06]  /*16c0*/  BAR.SYNC 0x0 ;  /* 0x0000000000007b1d */ /* 0x000fec0000000000 */
[----:B------:R-:W1:Y:S01]  /*16d0*/  LDS R54, [R4.X8] ;  /* 0x0000000004367984 */ /* 0x000e620000008800 */
[C---:B0-----:R-:W-:Y:S01]  /*16e0*/  FSETP.GT.AND P6, PT, |R52|.reuse, 8.50705917302346158658e+37, PT ;  /* 0x7e8000003400780b */ /* 0x041fe20003fc4200 */
[----:B------:R-:W-:Y:S01]  /*16f0*/  @!P1 FMUL R51, R51, 16777216 ;  /* 0x4b80000033339820 */ /* 0x000fe20000400000 */
[----:B------:R-:W-:-:S02]  /*1700*/  FSETP.GEU.AND P0, PT, |R52|, 1.175494350822287508e-38, PT ;  /* 0x008000003400780b */ /* 0x000fc40003f0e200 */
[----:B------:R-:W-:Y:S01]  /*1710*/  FSEL R49, R40, R45, P6 ;  /* 0x0000002d28317208 */ /* 0x000fe20003000000 */
[----:B------:R-:W-:Y:S01]  /*1720*/  FADD R40, R34, -R7 ;  /* 0x8000000722287221 */ /* 0x000fe20000000000 */
[----:B------:R-:W-:Y:S02]  /*1730*/  ISETP.NE.AND P1, PT, R46, RZ, PT ;  /* 0x000000ff2e00720c */ /* 0x000fe40003f25270 */
[----:B------:R-:W0:Y:S01]  /*1740*/  MUFU.RCP R46, R51 ;  /* 0x00000033002e7308 */ /* 0x000e220000001000 */
[----:B------:R-:W-:-:S04]  /*1750*/  FMUL R53, R40, 0.25 ;  /* 0x3e80000028357820 */ /* 0x000fc80000400000 */
[----:B------:R-:W-:Y:S02]  /*1760*/  @P6 FMUL R52, R52, 0.25 ;  /* 0x3e80000034346820 */ /* 0x000fe40000400000 */
[----:B------:R-:W-:Y:S02]  /*1770*/  @!P0 FMUL R49, R49, 16777216 ;  /* 0x4b80000031318820 */ /* 0x000fe40000400000 */
[----:B------:R-:W-:Y:S01]  /*1780*/  @!P0 FMUL R52, R52, 16777216 ;  /* 0x4b80000034348820 */ /* 0x000fe20000400000 */
[----:B------:R-:W-:-:S03]  /*1790*/  ISETP.NE.AND P0, PT, R55, RZ, PT ;  /* 0x000000ff3700720c */ /* 0x000fc60003f05270 */
[----:B------:R-:W2:Y:S01]  /*17a0*/  MUFU.RCP R55, R52 ;  /* 0x0000003400377308 */ /* 0x000ea20000001000 */
[----:B0-----:R-:W-:-:S04]  /*17b0*/  FFMA R44, R46, R44, R13 ;  /* 0x0000002c2e2c7223 */ /* 0x001fc8000000000d */
[----:B------:R-:W-:-:S04]  /*17c0*/  FADD R0, R0, -R44 ;  /* 0x8000002c00007221 */ /* 0x000fc80000000000 */
[----:B------:R-:W-:Y:S01]  /*17d0*/  FFMA R38, R38, R0, R9 ;  /* 0x0000000026267223 */ /* 0x000fe20000000009 */
[----:B--2---:R-:W-:Y:S01]  /*17e0*/  FFMA R46, R55, R49, R6 ;  /* 0x00000031372e7223 */ /* 0x004fe20000000006 */
[C---:B-1----:R-:W-:Y:S02]  /*17f0*/  FSETP.GT.AND P2, PT, |R54|.reuse, 8.50705917302346158658e+37, PT ;  /* 0x7e8000003600780b */ /* 0x042fe40003f44200 */
[C---:B------:R-:W-:Y:S02]  /*1800*/  FSETP.GEU.AND P6, PT, |R54|.reuse, 1.175494350822287508e-38, PT ;  /* 0x008000003600780b */ /* 0x040fe40003fce200 */
[----:B------:R-:W-:Y:S02]  /*1810*/  FSEL R48, R53, R40, P2 ;  /* 0x0000002835307208 */ /* 0x000fe40001000000 */
[----:B------:R-:W0:Y:S07]  /*1820*/  MUFU.RCP R53, R50 ;  /* 0x0000003200357308 */ /* 0x000e2e0000001000 */
[----:B------:R-:W-:Y:S01]  /*1830*/  @P2 FMUL R54, R54, 0.25 ;  /* 0x3e80000036362820 */ /* 0x000fe20000400000 */
[----:B------:R-:W-:Y:S01]  /*1840*/  ISETP.NE.AND P2, PT, R42, RZ, PT ;  /* 0x000000ff2a00720c */ /* 0x000fe20003f45270 */
[----:B------:R-:W-:-:S02]  /*1850*/  @!P6 FMUL R48, R48, 16777216 ;  /* 0x4b8000003030e820 */ /* 0x000fc40000400000 */
[----:B------:R-:W-:Y:S01]  /*1860*/  @!P6 FMUL R54, R54, 16777216 ;  /* 0x4b8000003636e820 */ /* 0x000fe20000400000 */
[----:B0-----:R-:W-:-:S05]  /*1870*/  FFMA R42, R53, R47, R20 ;  /* 0x0000002f352a7223 */ /* 0x001fca0000000014 */
[----:B------:R-:W0:Y:S01]  /*1880*/  MUFU.RCP R54, R54 ;  /* 0x0000003600367308 */ /* 0x000e220000001000 */
[----:B------:R-:W-:-:S04]  /*1890*/  FADD R35, R35, -R42 ;  /* 0x8000002a23237221 */ /* 0x000fc80000000000 */
[----:B------:R-:W-:Y:S01]  /*18a0*/  FFMA R43, R43, R35, R8 ;  /* 0x000000232b2b7223 */ /* 0x000fe20000000008 */
[----:B0-----:R-:W-:Y:S01]  /*18b0*/  FFMA R47, R54, R48, R7 ;  /* 0x00000030362f7223 */ /* 0x001fe20000000007 */
[----:B------:R-:W-:-:S03]  /*18c0*/  FADD R48, R41, -R46 ;  /* 0x8000002e29307221 */ /* 0x000fc60000000000 */
[----:B------:R-:W-:Y:S01]  /*18d0*/  FADD R49, R34, -R47 ;  /* 0x8000002f22317221 */ /* 0x000fe20000000000 */
[----:B------:R-:W-:-:S03]  /*18e0*/  FFMA R45, R45, R48, R10 ;  /* 0x000000302d2d7223 */ /* 0x000fc6000000000a */
[----:B------:R-:W-:-:S01]  /*18f0*/  FFMA R40, R40, R49, R11 ;  /* 0x0000003128287223 */ /* 0x000fc2000000000b */
.L_x_2:
[----:B------:R-:W-:Y:S01]  /*1900*/  ISETP.NE.AND P6, PT, R22, RZ, PT ;  /* 0x000000ff1600720c */ /* 0x000fe20003fc5270 */
[----:B------:R-:W-:Y:S06]  /*1910*/  BAR.SYNC 0x0 ;  /* 0x0000000000007b1d */ /* 0x000fec0000000000 */
[----:B------:R-:W-:Y:S01]  /*1920*/  PRMT R22, R36, 0x7632, R22 ;  /* 0x0000763224167816 */ /* 0x000fe20000000016 */
[----:B------:R-:W-:Y:S01]  /*1930*/  STS.U16 [R24], R36 ;  /* 0x0000002418007388 */ /* 0x000fe20000000400 */
[----:B------:R-:W-:Y:S01]  /*1940*/  P2R R35, PR, RZ, 0x20 ;  /* 0x00000020ff237803 */ /* 0x000fe20000000000 */
[----:B------:R-:W-:Y:S01]  /*1950*/  ULDC.64 UR4, c[0x0][0x118] ;  /* 0x0000460000047ab9 */ /* 0x000fe20000000a00 */
[----:B------:R-:W-:Y:S01]  /*1960*/  ISETP.NE.AND P5, PT, R23, RZ, PT ;  /* 0x000000ff1700720c */ /* 0x000fe20003fa5270 */
[----:B------:R-:W-:Y:S01]  /*1970*/  STS.U16 [R24+0x200], R22 ;  /* 0x0002001618007388 */ /* 0x000fe20000000400 */
[----:B------:R-:W-:-:S02]  /*1980*/  F2FP.F16.F32.PACK_AB R0, R34, R41 ;  /* 0x000000292200723e */ /* 0x000fc400000000ff */
[----:B------:R-:W-:Y:S01]  /*1990*/  IADD3 R17, R17, 0x400, RZ ;  /* 0x0000040011117810 */ /* 0x000fe20007ffe0ff */
[----:B------:R-:W-:Y:S06]  /*19a0*/  BAR.SYNC 0x0 ;  /* 0x0000000000007b1d */ /* 0x000fec0000000000 */
[----:B------:R-:W0:Y:S01]  /*19b0*/  LDS R23, [R4.X4] ;  /* 0x0000000004177984 */ /* 0x000e220000004800 */
[C---:B------:R-:W-:Y:S02]  /*19c0*/  PRMT R34, R0.reuse, 0x7610, R34 ;  /* 0x0000761000227816 */ /* 0x040fe40000000022 */
[----:B------:R-:W-:Y:S01]  /*19d0*/  PRMT R41, R0, 0x7632, R41 ;  /* 0x0000763200297816 */ /* 0x000fe20000000029 */
[----:B------:R-:W-:Y:S06]  /*19e0*/  BAR.SYNC 0x0 ;  /* 0x0000000000007b1d */ /* 0x000fec0000000000 */
[----:B------:R-:W-:Y:S01]  /*19f0*/  STS.U16 [R24], R34 ;  /* 0x0000002218007388 */ /* 0x000fe20000000400 */
[----:B------:R-:W-:-:S02]  /*1a00*/  FSEL R13, R44, R13, P3 ;  /* 0x0000000d2c0d7208 */ /* 0x000fc40001800000 */
[----:B------:R-:W-:Y:S01]  /*1a10*/  FSEL R20, R42, R20, P2 ;  /* 0x000000142a147208 */ /* 0x000fe20001000000 */
[----:B------:R-:W-:Y:S01]  /*1a20*/  STS.U16 [R24+0x200], R41 ;  /* 0x0002002918007388 */ /* 0x000fe20000000400 */
[----:B------:R-:W-:Y:S02]  /*1a30*/  FSEL R6, R46, R6, P4 ;  /* 0x000000062e067208 */ /* 0x000fe40002000000 */
[----:B------:R-:W-:Y:S01]  /*1a40*/  FSEL R8, R43, R8, P2 ;  /* 0x000000082b087208 */ /* 0x000fe20001000000 */
[----:B------:R-:W-:Y:S06]  /*1a50*/  BAR.SYNC 0x0 ;  /* 0x0000000000007b1d */ /* 0x000fec0000000000 */
[----:B------:R-:W-:-:S02]  /*1a60*/  FSEL R9, R38, R9, P3 ;  /* 0x0000000926097208 */ /* 0x000fc40001800000 */
[----:B------:R-:W-:Y:S02]  /*1a70*/  FSEL R10, R45, R10, P4 ;  /* 0x0000000a2d0a7208 */ /* 0x000fe40002000000 */
[----:B------:R-:W-:Y:S02]  /*1a80*/  FSEL R12, R39, R12, P2 ;  /* 0x0000000c270c7208 */ /* 0x000fe40001000000 */
[----:B------:R-:W-:Y:S02]  /*1a90*/  FSEL R14, R37, R14, P3 ;  /* 0x0000000e250e7208 */ /* 0x000fe40001800000 */
[----:B------:R-:W-:Y:S01]  /*1aa0*/  FSEL R16, R25, R16, P4 ;  /* 0x0000001019107208 */ /* 0x000fe20002000000 */
[----:B0-----:R-:W-:Y:S01]  /*1ab0*/  @P5 STG.E.U16 [R26.64], R23 ;  /* 0x000000171a005986 */ /* 0x001fe2000c101504 */
[----:B------:R-:W-:Y:S02]  /*1ac0*/  ISETP.NE.AND P5, PT, R35, RZ, PT ;  /* 0x000000ff2300720c */ /* 0x000fe40003fa5270 */
[----:B------:R-:W-:Y:S01]  /*1ad0*/  PRMT R0, R23, 0x7632, R0 ;  /* 0x0000763217007816 */ /* 0x000fe20000000000 */
[----:B------:R-:W0:Y:S01]  /*1ae0*/  LDS R35, [R4.X4] ;  /* 0x0000000004237984 */ /* 0x000e220000004800 */
[----:B------:R-:W-:-:S02]  /*1af0*/  FSEL R7, R47, R7, P5 ;  /* 0x000000072f077208 */ /* 0x000fc40002800000 */
[----:B------:R-:W-:Y:S01]  /*1b00*/  FSEL R11, R40, R11, P5 ;  /* 0x0000000b280b7208 */ /* 0x000fe20002800000 */
[----:B------:R1:W-:Y:S01]  /*1b10*/  @P6 STG.E.U16 [R28.64], R0 ;  /* 0x000000001c006986 */ /* 0x0003e2000c101504 */
[----:B------:R-:W-:-:S03]  /*1b20*/  FSEL R18, R21, R18, P5 ;  /* 0x0000001215127208 */ /* 0x000fc60002800000 */
[----:B0-----:R1:W-:Y:S01]  /*1b30*/  @P0 STG.E.U16 [R30.64], R35 ;  /* 0x000000231e000986 */ /* 0x0013e2000c101504 */
[----:B------:R-:W-:Y:S02]  /*1b40*/  ISETP.GE.AND P0, PT, R17, c[0x0][0x1b0], PT ;  /* 0x00006c0011007a0c */ /* 0x000fe40003f06270 */
[----:B------:R-:W-:-:S05]  /*1b50*/  PRMT R22, R35, 0x7632, R22 ;  /* 0x0000763223167816 */ /* 0x000fca0000000016 */
[----:B------:R1:W-:Y:S06]  /*1b60*/  @P1 STG.E.U16 [R32.64], R22 ;  /* 0x0000001620001986 */ /* 0x0003ec000c101504 */
[----:B------:R-:W-:Y:S01]  /*1b70*/  @P0 CALL.REL.NOINC `(.L_x_1) ;  /* 0x0000001000000944 */ /* 0x000fe20003c00000 */
[----:B------:R-:W-:Y:S05]  /*1b80*/  BRA `(.L_x_3) ;  /* 0xffffe6a000007947 */ /* 0x000fea000383ffff */
.L_x_1:
[----:B------:R-:W-:Y:S06]  /*1b90*/  BAR.SYNC 0x0 ;  /* 0x0000000000007b1d */ /* 0x000fec0000000000 */
[----:B------:R-:W-:Y:S01]  /*1ba0*/  STS [R5.X4], R12 ;  /* 0x0000000c05007388 */ /* 0x000fe20000004800 */
[----:B------:R-:W-:Y:S01]  /*1bb0*/  FADD R13, R13, -R20 ;  /* 0x800000140d0d7221 */ /* 0x000fe20000000000 */
[----:B------:R-:W-:-:S02]  /*1bc0*/  FADD R8, R8, R9 ;  /* 0x0000000908087221 */ /* 0x000fc40000000000 */
[----:B------:R-:W-:Y:S06]  /*1bd0*/  BAR.SYNC 0x0 ;  /* 0x0000000000007b1d */ /* 0x000fec0000000000 */
[----:B------:R-:W-:Y:S04]  /*1be0*/  LDS R15, [R5.X4] ;  /* 0x00000000050f7984 */ /* 0x000fe80000004800 */
[----:B------:R-:W-:Y:S06]  /*1bf0*/  BAR.SYNC 0x0 ;  /* 0x0000000000007b1d */ /* 0x000fec0000000000 */
[----:B------:R-:W-:Y:S04]  /*1c00*/  STS [R5.X4], R14 ;  /* 0x0000000e05007388 */ /* 0x000fe80000004800 */
[----:B------:R-:W-:Y:S06]  /*1c10*/  BAR.SYNC 0x0 ;  /* 0x0000000000007b1d */ /* 0x000fec0000000000 */
[----:B-1----:R-:W0:Y:S04]  /*1c20*/  LDS R22, [R5.X4] ;  /* 0x0000000005167984 */ /* 0x002e280000004800 */
[----:B------:R-:W-:Y:S06]  /*1c30*/  BAR.SYNC 0x0 ;  /* 0x0000000000007b1d */ /* 0x000fec0000000000 */
[----:B------:R-:W-:Y:S04]  /*1c40*/  STS [R5.X4], R16 ;  /* 0x0000001005007388 */ /* 0x000fe80000004800 */
[----:B------:R-:W-:Y:S06]  /*1c50*/  BAR.SYNC 0x0 ;  /* 0x0000000000007b1d */ /* 0x000fec0000000000 */
[----:B------:R-:W1:Y:S04]  /*1c60*/  LDS R17, [R5.X4] ;  /* 0x0000000005117984 */ /* 0x000e680000004800 */
[----:B------:R-:W-:Y:S06]  /*1c70*/  BAR.SYNC 0x0 ;  /* 0x0000000000007b1d */ /* 0x000fec0000000000 */
[----:B------:R-:W-:Y:S04]  /*1c80*/  STS [R5.X4], R18 ;  /* 0x0000001205007388 */ /* 0x000fe80000004800 */
[----:B------:R-:W-:Y:S06]  /*1c90*/  BAR.SYNC 0x0 ;  /* 0x0000000000007b1d */ /* 0x000fec0000000000 */
[----:B------:R-:W2:Y:S01]  /*1ca0*/  LDS R12, [R5.X4] ;  /* 0x00000000050c7984 */ /* 0x000ea20000004800 */
[----:B0-----:R-:W-:-:S03]  /*1cb0*/  FADD R14, R15, R22 ;  /* 0x000000160f0e7221 */ /* 0x001fc60000000000 */
[----:B------:R-:W-:Y:S06]  /*1cc0*/  BAR.SYNC 0x0 ;  /* 0x0000000000007b1d */ /* 0x000fec0000000000 */
[C---:B------:R-:W-:Y:S01]  /*1cd0*/  FSETP.GEU.AND P4, PT, |R14|.reuse, 1.175494350822287508e-38, PT ;  /* 0x008000000e00780b */ /* 0x040fe20003f8e200 */
[C---:B------:R-:W-:Y:S01]  /*1ce0*/  FMUL R19, R14.reuse, 0.25 ;  /* 0x3e8000000e137820 */ /* 0x040fe20000400000 */
[----:B------:R-:W-:Y:S01]  /*1cf0*/  FSETP.GT.AND P3, PT, |R14|, 8.50705917302346158658e+37, PT ;  /* 0x7e8000000e00780b */ /* 0x000fe20003f64200 */
[----:B------:R-:W-:Y:S01]  /*1d00*/  ULDC.64 UR4, c[0x0][0x118] ;  /* 0x0000460000047ab9 */ /* 0x000fe20000000a00 */
[----:B------:R-:W-:-:S02]  /*1d10*/  ISETP.GE.AND P5, PT, R2, 0x2c0, PT ;  /* 0x000002c00200780c */ /* 0x000fc40003fa6270 */
[----:B------:R-:W-:Y:S01]  /*1d20*/  FSEL R19, R19, R14, P3 ;  /* 0x0000000e13137208 */ /* 0x000fe20001800000 */
[----:B-1----:R-:W-:-:S06]  /*1d30*/  FADD R21, R17, R14 ;  /* 0x0000000e11157221 */ /* 0x002fcc0000000000 */
[----:B------:R-:W-:Y:S01]  /*1d40*/  @!P4 FMUL R19, R19, 16777216 ;  /* 0x4b8000001313c820 */ /* 0x000fe20000400000 */
[C---:B------:R-:W-:Y:S01]  /*1d50*/  FMUL R16, R21.reuse, 0.25 ;  /* 0x3e80000015107820 */ /* 0x040fe20000400000 */
[C---:B------:R-:W-:Y:S01]  /*1d60*/  FSETP.GEU.AND P0, PT, |R21|.reuse, 1.175494350822287508e-38, PT ;  /* 0x008000001500780b */ /* 0x040fe20003f0e200 */
[----:B------:R-:W-:Y:S01]  /*1d70*/  @P3 FMUL R22, R22, 0.25 ;  /* 0x3e80000016163820 */ /* 0x000fe20000400000 */
[----:B------:R-:W-:Y:S02]  /*1d80*/  FSETP.GT.AND P1, PT, |R21|, 8.50705917302346158658e+37, PT ;  /* 0x7e8000001500780b */ /* 0x000fe40003f24200 */
[----:B------:R-:W0:Y:S01]  /*1d90*/  MUFU.RCP R19, R19 ;  /* 0x0000001300137308 */ /* 0x000e220000001000 */
[----:B------:R-:W-:Y:S01]  /*1da0*/  @!P4 FMUL R22, R22, 16777216 ;  /* 0x4b8000001616c820 */ /* 0x000fe20000400000 */
[----:B------:R-:W-:Y:S01]  /*1db0*/  FSEL R18, R16, R21, P1 ;  /* 0x0000001510127208 */ /* 0x000fe20000800000 */
[----:B------:R-:W-:Y:S01]  /*1dc0*/  FMUL R16, R13, R13 ;  /* 0x0000000d0d107220 */ /* 0x000fe20000400000 */
[----:B------:R-:W-:-:S03]  /*1dd0*/  FSETP.NEU.AND P4, PT, R14, RZ, PT ;  /* 0x000000ff0e00720b */ /* 0x000fc60003f8d000 */
[----:B------:R-:W-:Y:S02]  /*1de0*/  FMUL R16, R15, R16 ;  /* 0x000000100f107220 */ /* 0x000fe40000400000 */
[----:B------:R-:W-:Y:S01]  /*1df0*/  @!P0 FMUL R18, R18, 16777216 ;  /* 0x4b80000012128820 */ /* 0x000fe20000400000 */
[----:B--2---:R-:W-:Y:S01]  /*1e00*/  FADD R0, R12, R21 ;  /* 0x000000150c007221 */ /* 0x004fe20000000000 */
[----:B------:R-:W-:-:S03]  /*1e10*/  @P1 FMUL R17, R17, 0.25 ;  /* 0x3e80000011111820 */ /* 0x000fc60000400000 */
[C---:B------:R-:W-:Y:S01]  /*1e20*/  FMUL R23, R0.reuse, 0.25 ;  /* 0x3e80000000177820 */ /* 0x040fe20000400000 */
[C---:B------:R-:W-:Y:S01]  /*1e30*/  FSETP.GEU.AND P2, PT, |R0|.reuse, 1.175494350822287508e-38, PT ;  /* 0x008000000000780b */ /* 0x040fe20003f4e200 */
[----:B------:R-:W1:Y:S01]  /*1e40*/  SHFL.BFLY PT, R25, R0, 0x10, 0x1f ;  /* 0x0e001f0000197f89 */ /* 0x000e6200000e0000 */
[----:B------:R-:W-:Y:S01]  /*1e50*/  FSETP.GT.AND P3, PT, |R0|, 8.50705917302346158658e+37, PT ;  /* 0x7e8000000000780b */ /* 0x000fe20003f64200 */
[----:B------:R-:W2:Y:S01]  /*1e60*/  MUFU.RCP R18, R18 ;  /* 0x0000001200127308 */ /* 0x000ea20000001000 */
[----:B0-----:R-:W-:Y:S01]  /*1e70*/  FMUL R19, R19, R22 ;  /* 0x0000001613137220 */ /* 0x001fe20000400000 */
[----:B------:R-:W-:Y:S01]  /*1e80*/  @!P0 FMUL R17, R17, 16777216 ;  /* 0x4b80000011118820 */ /* 0x000fe20000400000 */
[----:B------:R-:W-:Y:S02]  /*1e90*/  FSEL R23, R23, R0, P3 ;  /* 0x0000000017177208 */ /* 0x000fe40001800000 */
[----:B------:R-:W-:Y:S02]  /*1ea0*/  FSETP.NEU.AND P0, PT, R21, RZ, PT ;  /* 0x000000ff1500720b */ /* 0x000fe40003f0d000 */
[----:B------:R-:W-:-:S02]  /*1eb0*/  FSEL R19, R19, RZ, P4 ;  /* 0x000000ff13137208 */ /* 0x000fc40002000000 */
[----:B------:R-:W-:Y:S01]  /*1ec0*/  FSETP.NEU.AND P1, PT, R0, RZ, PT ;  /* 0x000000ff0000720b */ /* 0x000fe20003f2d000 */
[----:B------:R-:W-:Y:S02]  /*1ed0*/  @!P2 FMUL R23, R23, 16777216 ;  /* 0x4b8000001717a820 */ /* 0x000fe40000400000 */
[----:B------:R-:W-:Y:S01]  /*1ee0*/  @P3 FMUL R12, R12, 0.25 ;  /* 0x3e8000000c0c3820 */ /* 0x000fe20000400000 */
[----:B------:R-:W-:Y:S01]  /*1ef0*/  FFMA R13, R13, R19, R20 ;  /* 0x000000130d0d7223 */ /* 0x000fe20000000014 */
[----:B------:R-:W-:Y:S02]  /*1f00*/  FFMA R19, R19, R16, R8 ;  /* 0x0000001013137223 */ /* 0x000fe40000000008 */
[----:B------:R-:W0:Y:S01]  /*1f10*/  MUFU.RCP R23, R23 ;  /* 0x0000001700177308 */ /* 0x000e220000001000 */
[----:B--2---:R-:W-:Y:S01]  /*1f20*/  FMUL R18, R18, R17 ;  /* 0x0000001112127220 */ /* 0x004fe20000400000 */
[----:B------:R-:W-:Y:S01]  /*1f30*/  @!P2 FMUL R12, R12, 16777216 ;  /* 0x4b8000000c0ca820 */ /* 0x000fe20000400000 */
[----:B------:R-:W-:Y:S01]  /*1f40*/  FADD R19, R19, R10 ;  /* 0x0000000a13137221 */ /* 0x000fe20000000000 */
[----:B-1----:R-:W-:-:S02]  /*1f50*/  FADD R8, R0, R25 ;  /* 0x0000001900087221 */ /* 0x002fc40000000000 */
[----:B------:R-:W-:Y:S02]  /*1f60*/  FSEL R18, R18, RZ, P0 ;  /* 0x000000ff12127208 */ /* 0x000fe40000000000 */
[C---:B------:R-:W-:Y:S01]  /*1f70*/  FMUL R15, R8.reuse, 0.25 ;  /* 0x3e800000080f7820 */ /* 0x040fe20000400000 */
[C---:B------:R-:W-:Y:S01]  /*1f80*/  FSETP.GEU.AND P2, PT, |R8|.reuse, 1.175494350822287508e-38, PT ;  /* 0x008000000800780b */ /* 0x040fe20003f4e200 */
[----:B------:R-:W1:Y:S01]  /*1f90*/  SHFL.BFLY PT, R17, R8, 0x8, 0x1f ;  /* 0x0d001f0008117f89 */ /* 0x000e6200000e0000 */
[----:B------:R-:W-:Y:S01]  /*1fa0*/  FSETP.GT.AND P0, PT, |R8|, 8.50705917302346158658e+37, PT ;  /* 0x7e8000000800780b */ /* 0x000fe20003f04200 */
[----:B0-----:R-:W-:Y:S01]  /*1fb0*/  FMUL R23, R23, R12 ;  /* 0x0000000c17177220 */ /* 0x001fe20000400000 */
[----:B------:R-:W-:Y:S02]  /*1fc0*/  FADD R12, -R13, R6 ;  /* 0x000000060d0c7221 */ /* 0x000fe40000000100 */
[----:B------:R-:W-:Y:S02]  /*1fd0*/  FSEL R15, R15, R8, P0 ;  /* 0x000000080f0f7208 */ /* 0x000fe40000000000 */
[C---:B------:R-:W-:Y:S01]  /*1fe0*/  FFMA R16, R12.reuse, R18, R13 ;  /* 0x000000120c107223 */ /* 0x040fe2000000000d */
[----:B------:R-:W-:Y:S01]  /*1ff0*/  FMUL R9, R12, R12 ;  /* 0x0000000c0c097220 */ /* 0x000fe20000400000 */
[----:B------:R-:W-:-:S03]  /*2000*/  FSEL R23, R23, RZ, P1 ;  /* 0x000000ff17177208 */ /* 0x000fc60000800000 */
[----:B------:R-:W-:Y:S01]  /*2010*/  @!P2 FMUL R15, R15, 16777216 ;  /* 0x4b8000000f0fa820 */ /* 0x000fe20000400000 */
[----:B------:R-:W-:Y:S01]  /*2020*/  FADD R13, -R16, R7 ;  /* 0x00000007100d7221 */ /* 0x000fe20000000100 */
[----:B------:R-:W-:Y:S01]  /*2030*/  FMUL R9, R14, R9 ;  /* 0x000000090e097220 */ /* 0x000fe20000400000 */
[----:B------:R-:W-:Y:S01]  /*2040*/  @P0 FMUL R25, R25, 0.25 ;  /* 0x3e80000019190820 */ /* 0x000fe20000400000 */
[----:B------:R-:W0:Y:S01]  /*2050*/  MUFU.RCP R12, R15 ;  /* 0x0000000f000c7308 */ /* 0x000e220000001000 */
[C---:B------:R-:W-:Y:S01]  /*2060*/  FFMA R16, R13.reuse, R23, R16 ;  /* 0x000000170d107223 */ /* 0x040fe20000000010 */
[----:B------:R-:W-:Y:S01]  /*2070*/  FFMA R18, R18, R9, R19 ;  /* 0x0000000912127223 */ /* 0x000fe20000000013 */
[----:B------:R-:W-:Y:S01]  /*2080*/  FMUL R10, R13, R13 ;  /* 0x0000000d0d0a7220 */ /* 0x000fe20000400000 */
[----:B------:R-:W-:Y:S01]  /*2090*/  @!P2 FMUL R25, R25, 16777216 ;  /* 0x4b8000001919a820 */ /* 0x000fe20000400000 */
[----:B------:R-:W-:Y:S01]  /*20a0*/  FSETP.NEU.AND P1, PT, R8, RZ, PT ;  /* 0x000000ff0800720b */ /* 0x000fe20003f2d000 */
[----:B------:R-:W2:Y:S01]  /*20b0*/  SHFL.BFLY PT, R9, R16, 0x10, 0x1f ;  /* 0x0e001f0010097f89 */ /* 0x000ea200000e0000 */
[----:B------:R-:W-:Y:S01]  /*20c0*/  FADD R18, R18, R11 ;  /* 0x0000000b12127221 */ /* 0x000fe20000000000 */
[----:B------:R-:W-:Y:S01]  /*20d0*/  FMUL R10, R21, R10 ;  /* 0x0000000a150a7220 */ /* 0x000fe20000400000 */
[----:B-1----:R-:W-:-:S03]  /*20e0*/  FADD R14, R8, R17 ;  /* 0x00000011080e7221 */ /* 0x002fc60000000000 */
[----:B------:R-:W-:Y:S01]  /*20f0*/  FFMA R10, R23, R10, R18 ;  /* 0x0000000a170a7223 */ /* 0x000fe20000000012 */
[C---:B------:R-:W-:Y:S01]  /*2100*/  FMUL R13, R14.reuse, 0.25 ;  /* 0x3e8000000e0d7820 */ /* 0x040fe20000400000 */
[----:B------:R-:W-:Y:S01]  /*2110*/  FSETP.GEU.AND P2, PT, |R14|, 1.175494350822287508e-38, PT ;  /* 0x008000000e00780b */ /* 0x000fe20003f4e200 */
[----:B------:R-:W-:Y:S01]  /*2120*/  SHFL.BFLY PT, R19, R14, 0x4, 0x1f ;  /* 0x0c801f000e137f89 */ /* 0x000fe200000e0000 */
[----:B0-----:R-:W-:Y:S01]  /*2130*/  FMUL R12, R12, R25 ;  /* 0x000000190c0c7220 */ /* 0x001fe20000400000 */
[----:B------:R-:W-:Y:S02]  /*2140*/  FSETP.GT.AND P0, PT, |R14|, 8.50705917302346158658e+37, PT ;  /* 0x7e8000000e00780b */ /* 0x000fe40003f04200 */
[----:B------:R-:W0:Y:S02]  /*2150*/  SHFL.BFLY PT, R11, R10, 0x10, 0x1f ;  /* 0x0e001f000a0b7f89 */ /* 0x000e2400000e0000 */
[----:B------:R-:W-:Y:S02]  /*2160*/  FSEL R12, R12, RZ, P1 ;  /* 0x000000ff0c0c7208 */ /* 0x000fe40000800000 */
[----:B------:R-:W-:-:S02]  /*2170*/  FSEL R15, R13, R14, P0 ;  /* 0x0000000e0d0f7208 */ /* 0x000fc40000000000 */
[----:B------:R-:W-:-:S03]  /*2180*/  FSETP.NEU.AND P1, PT, R14, RZ, PT ;  /* 0x000000ff0e00720b */ /* 0x000fc60003f2d000 */
[----:B------:R-:W-:Y:S01]  /*2190*/  @!P2 FMUL R15, R15, 16777216 ;  /* 0x4b8000000f0fa820 */ /* 0x000fe20000400000 */
[----:B--2---:R-:W-:Y:S01]  /*21a0*/  FADD R9, -R16, R9 ;  /* 0x0000000910097221 */ /* 0x004fe20000000100 */
[----:B------:R-:W-:Y:S02]  /*21b0*/  @P0 FMUL R17, R17, 0.25 ;  /* 0x3e80000011110820 */ /* 0x000fe40000400000 */
[----:B------:R-:W1:Y:S01]  /*21c0*/  MUFU.RCP R18, R15 ;  /* 0x0000000f00127308 */ /* 0x000e620000001000 */
[C---:B------:R-:W-:Y:S01]  /*21d0*/  FFMA R16, R9.reuse, R12, R16 ;  /* 0x0000000c09107223 */ /* 0x040fe20000000010 */
[----:B------:R-:W-:Y:S01]  /*21e0*/  FMUL R9, R9, R9 ;  /* 0x0000000909097220 */ /* 0x000fe20000400000 */
[----:B------:R-:W-:-:S03]  /*21f0*/  @!P2 FMUL R17, R17, 16777216 ;  /* 0x4b8000001111a820 */ /* 0x000fc60000400000 */
[----:B------:R-:W2:Y:S01]  /*2200*/  SHFL.BFLY PT, R13, R16, 0x8, 0x1f ;  /* 0x0d001f00100d7f89 */ /* 0x000ea200000e0000 */
[----:B------:R-:W-:Y:S01]  /*2210*/  FMUL R9, R0, R9 ;  /* 0x0000000900097220 */ /* 0x000fe20000400000 */
[----:B0-----:R-:W-:Y:S01]  /*2220*/  FADD R11, R10, R11 ;  /* 0x0000000b0a0b7221 */ /* 0x001fe20000000000 */
[----:B------:R-:W-:-:S03]  /*2230*/  FADD R10, R14, R19 ;  /* 0x000000130e0a7221 */ /* 0x000fc60000000000 */
[----:B------:R-:W-:Y:S01]  /*2240*/  FFMA R9, R12, R9, R11 ;  /* 0x000000090c097223 */ /* 0x000fe2000000000b */
[----:B-1----:R-:W-:Y:S01]  /*2250*/  FMUL R18, R18, R17 ;  /* 0x0000001112127220 */ /* 0x002fe20000400000 */
[C---:B------:R-:W-:Y:S01]  /*2260*/  FSETP.GEU.AND P2, PT, |R10|.reuse, 1.175494350822287508e-38, PT ;  /* 0x008000000a00780b */ /* 0x040fe20003f4e200 */
[C---:B------:R-:W-:Y:S01]  /*2270*/  FMUL R11, R10.reuse, 0.25 ;  /* 0x3e8000000a0b7820 */ /* 0x040fe20000400000 */
[----:B------:R-:W-:Y:S01]  /*2280*/  FSETP.GT.AND P0, PT, |R10|, 8.50705917302346158658e+37, PT ;  /* 0x7e8000000a00780b */ /* 0x000fe20003f04200 */
[----:B------:R-:W0:Y:S01]  /*2290*/  SHFL.BFLY PT, R0, R9, 0x8, 0x1f ;  /* 0x0d001f0009007f89 */ /* 0x000e2200000e0000 */
[----:B------:R-:W-:Y:S02]  /*22a0*/  FSEL R18, R18, RZ, P1 ;  /* 0x000000ff12127208 */ /* 0x000fe40000800000 */
[----:B------:R-:W-:Y:S01]  /*22b0*/  FSEL R12, R11, R10, P0 ;  /* 0x0000000a0b0c7208 */ /* 0x000fe20000000000 */
[----:B------:R-:W1:Y:S01]  /*22c0*/  SHFL.BFLY PT, R15, R10, 0x2, 0x1f ;  /* 0x0c401f000a0f7f89 */ /* 0x000e6200000e0000 */
[----:B------:R-:W-:-:S05]  /*22d0*/  FSETP.NEU.AND P1, PT, R10, RZ, PT ;  /* 0x000000ff0a00720b */ /* 0x000fca0003f2d000 */
[----:B------:R-:W-:Y:S01]  /*22e0*/  @!P2 FMUL R12, R12, 16777216 ;  /* 0x4b8000000c0ca820 */ /* 0x000fe20000400000 */
[----:B--2---:R-:W-:Y:S01]  /*22f0*/  FADD R13, -R16, R13 ;  /* 0x0000000d100d7221 */ /* 0x004fe20000000100 */
[----:B------:R-:W-:-:S03]  /*2300*/  @P0 FMUL R19, R19, 0.25 ;  /* 0x3e80000013130820 */ /* 0x000fc60000400000 */
[C---:B------:R-:W-:Y:S01]  /*2310*/  FFMA R16, R13.reuse, R18, R16 ;  /* 0x000000120d107223 */ /* 0x040fe20000000010 */
[----:B------:R-:W-:Y:S01]  /*2320*/  FMUL R13, R13, R13 ;  /* 0x0000000d0d0d7220 */ /* 0x000fe20000400000 */
[----:B------:R-:W2:Y:S01]  /*2330*/  MUFU.RCP R12, R12 ;  /* 0x0000000c000c7308 */ /* 0x000ea20000001000 */
[----:B------:R-:W-:Y:S02]  /*2340*/  @!P2 FMUL R19, R19, 16777216 ;  /* 0x4b8000001313a820 */ /* 0x000fe40000400000 */
[----:B------:R-:W3:Y:S01]  /*2350*/  SHFL.BFLY PT, R11, R16, 0x4, 0x1f ;  /* 0x0c801f00100b7f89 */ /* 0x000ee200000e0000 */
[----:B------:R-:W-:Y:S01]  /*2360*/  FMUL R13, R8, R13 ;  /* 0x0000000d080d7220 */ /* 0x000fe20000400000 */
[----:B0-----:R-:W-:-:S04]  /*2370*/  FADD R9, R9, R0 ;  /* 0x0000000009097221 */ /* 0x001fc80000000000 */
[----:B------:R-:W-:Y:S01]  /*2380*/  FFMA R9, R18, R13, R9 ;  /* 0x0000000d12097223 */ /* 0x000fe20000000009 */
[----:B-1----:R-:W-:-:S04]  /*2390*/  FADD R8, R10, R15 ;  /* 0x0000000f0a087221 */ /* 0x002fc80000000000 */
[----:B------:R-:W0:Y:S01]  /*23a0*/  SHFL.BFLY PT, R0, R9, 0x4, 0x1f ;  /* 0x0c801f0009007f89 */ /* 0x000e2200000e0000 */
[----:B------:R-:W-:Y:S01]  /*23b0*/  FSETP.GEU.AND P2, PT, |R8|, 1.175494350822287508e-38, PT ;  /* 0x008000000800780b */ /* 0x000fe20003f4e200 */
[----:B--2---:R-:W-:Y:S01]  /*23c0*/  FMUL R19, R12, R19 ;  /* 0x000000130c137220 */ /* 0x004fe20000400000 */
[C---:B------:R-:W-:Y:S01]  /*23d0*/  FMUL R13, R8.reuse, 0.25 ;  /* 0x3e800000080d7820 */ /* 0x040fe20000400000 */
[----:B------:R-:W-:Y:S01]  /*23e0*/  FSETP.GT.AND P0, PT, |R8|, 8.50705917302346158658e+37, PT ;  /* 0x7e8000000800780b */ /* 0x000fe20003f04200 */
[----:B------:R-:W1:Y:S02]  /*23f0*/  SHFL.BFLY PT, R17, R8, 0x1, 0x1f ;  /* 0x0c201f0008117f89 */ /* 0x000e6400000e0000 */
[----:B------:R-:W-:Y:S02]  /*2400*/  FSEL R19, R19, RZ, P1 ;  /* 0x000000ff13137208 */ /* 0x000fe40000800000 */
[----:B------:R-:W-:Y:S01]  /*2410*/  FSEL R12, R13, R8, P0 ;  /* 0x000000080d0c7208 */ /* 0x000fe20000000000 */
[----:B---3--:R-:W-:-:S04]  /*2420*/  FADD R11, -R16, R11 ;  /* 0x0000000b100b7221 */ /* 0x008fc80000000100 */
[----:B------:R-:W-:Y:S01]  /*2430*/  @!P2 FMUL R12, R12, 16777216 ;  /* 0x4b8000000c0ca820 */ /* 0x000fe20000400000 */
[C---:B------:R-:W-:Y:S01]  /*2440*/  FFMA R16, R11.reuse, R19, R16 ;  /* 0x000000130b107223 */ /* 0x040fe20000000010 */
[----:B------:R-:W-:Y:S01]  /*2450*/  FMUL R11, R11, R11 ;  /* 0x0000000b0b0b7220 */ /* 0x000fe20000400000 */
[----:B------:R-:W-:Y:S01]  /*2460*/  @P0 FMUL R15, R15, 0.25 ;  /* 0x3e8000000f0f0820 */ /* 0x000fe20000400000 */
[----:B------:R-:W-:Y:S02]  /*2470*/  FSETP.NEU.AND P0, PT, R8, RZ, PT ;  /* 0x000000ff0800720b */ /* 0x000fe40003f0d000 */
[----:B------:R-:W2:Y:S01]  /*2480*/  SHFL.BFLY PT, R13, R16, 0x2, 0x1f ;  /* 0x0c401f00100d7f89 */ /* 0x000ea200000e0000 */
[----:B------:R-:W3:Y:S01]  /*2490*/  MUFU.RCP R12, R12 ;  /* 0x0000000c000c7308 */ /* 0x000ee20000001000 */
[----:B------:R-:W-:Y:S01]  /*24a0*/  FMUL R11, R14, R11 ;  /* 0x0000000b0e0b7220 */ /* 0x000fe20000400000 */
[----:B------:R-:W-:Y:S01]  /*24b0*/  @!P2 FMUL R15, R15, 16777216 ;  /* 0x4b8000000f0fa820 */ /* 0x000fe20000400000 */
[----:B0-----:R-:W-:-:S04]  /*24c0*/  FADD R0, R9, R0 ;  /* 0x0000000009007221 */ /* 0x001fc80000000000 */
[----:B------:R-:W-:Y:S01]  /*24d0*/  FFMA R0, R19, R11, R0 ;  /* 0x0000000b13007223 */ /* 0x000fe20000000000 */
[----:B-1----:R-:W-:-:S04]  /*24e0*/  FADD R14, R8, R17 ;  /* 0x00000011080e7221 */ /* 0x002fc80000000000 */
[----:B------:R-:W0:Y:S01]  /*24f0*/  SHFL.BFLY PT, R9, R0, 0x2, 0x1f ;  /* 0x0c401f0000097f89 */ /* 0x000e2200000e0000 */
[C---:B------:R-:W-:Y:S01]  /*2500*/  FSETP.GEU.AND P1, PT, |R14|.reuse, 1.175494350822287508e-38, PT ;  /* 0x008000000e00780b */ /* 0x040fe20003f2e200 */
[----:B------:R-:W-:Y:S01]  /*2510*/  FMUL R11, R14, 0.25 ;  /* 0x3e8000000e0b7820 */ /* 0x000fe20000400000 */
[----:B---3--:R-:W-:-:S05]  /*2520*/  FMUL R15, R12, R15 ;  /* 0x0000000f0c0f7220 */ /* 0x008fca0000400000 */
[----:B------:R-:W-:Y:S01]  /*2530*/  FSEL R15, R15, RZ, P0 ;  /* 0x000000ff0f0f7208 */ /* 0x000fe20000000000 */
[----:B--2---:R-:W-:Y:S01]  /*2540*/  FADD R13, -R16, R13 ;  /* 0x0000000d100d7221 */ /* 0x004fe20000000100 */
[----:B------:R-:W-:-:S03]  /*2550*/  FSETP.GT.AND P0, PT, |R14|, 8.50705917302346158658e+37, PT ;  /* 0x7e8000000e00780b */ /* 0x000fc60003f04200 */
[C---:B------:R-:W-:Y:S01]  /*2560*/  FFMA R16, R13.reuse, R15, R16 ;  /* 0x0000000f0d107223 */ /* 0x040fe20000000010 */
[----:B------:R-:W-:-:S04]  /*2570*/  FMUL R13, R13, R13 ;  /* 0x0000000d0d0d7220 */ /* 0x000fc80000400000 */
[----:B------:R-:W-:Y:S01]  /*2580*/  FMUL R13, R10, R13 ;  /* 0x0000000d0a0d7220 */ /* 0x000fe20000400000 */
[----:B------:R-:W-:Y:S01]  /*2590*/  FSEL R10, R11, R14, P0 ;  /* 0x0000000e0b0a7208 */ /* 0x000fe20000000000 */
[----:B0-----:R-:W-:-:S03]  /*25a0*/  FADD R0, R0, R9 ;  /* 0x0000000900007221 */ /* 0x001fc60000000000 */
[----:B------:R-:W-:Y:S01]  /*25b0*/  @P0 FMUL R17, R17, 0.25 ;  /* 0x3e80000011110820 */ /* 0x000fe20000400000 */
[----:B------:R-:W0:Y:S01]  /*25c0*/  SHFL.BFLY PT, R9, R16, 0x1, 0x1f ;  /* 0x0c201f0010097f89 */ /* 0x000e2200000e0000 */
[----:B------:R-:W-:Y:S01]  /*25d0*/  @!P1 FMUL R10, R10, 16777216 ;  /* 0x4b8000000a0a9820 */ /* 0x000fe20000400000 */
[----:B------:R-:W-:Y:S01]  /*25e0*/  FFMA R0, R15, R13, R0 ;  /* 0x0000000d0f007223 */ /* 0x000fe20000000000 */
[----:B------:R-:W-:Y:S01]  /*25f0*/  @!P1 FMUL R17, R17, 16777216 ;  /* 0x4b80000011119820 */ /* 0x000fe20000400000 */
[----:B------:R-:W-:Y:S02]  /*2600*/  FSETP.NEU.AND P0, PT, R14, RZ, PT ;  /* 0x000000ff0e00720b */ /* 0x000fe40003f0d000 */
[----:B------:R-:W-:Y:S01]  /*2610*/  ISETP.GE.AND P1, PT, R3, 0x8, PT ;  /* 0x000000080300780c */ /* 0x000fe20003f26270 */
[----:B------:R-:W1:Y:S01]  /*2620*/  MUFU.RCP R10, R10 ;  /* 0x0000000a000a7308 */ /* 0x000e620000001000 */
[----:B------:R-:W2:Y:S01]  /*2630*/  SHFL.BFLY PT, R11, R0, 0x1, 0x1f ;  /* 0x0c201f00000b7f89 */ /* 0x000ea200000e0000 */
[----:B-1----:R-:W-:Y:S01]  /*2640*/  FMUL R17, R10, R17 ;  /* 0x000000110a117220 */ /* 0x002fe20000400000 */
[----:B0-----:R-:W-:-:S04]  /*2650*/  FADD R9, -R16, R9 ;  /* 0x0000000910097221 */ /* 0x001fc80000000100 */
[----:B------:R-:W-:Y:S01]  /*2660*/  FSEL R17, R17, RZ, P0 ;  /* 0x000000ff11117208 */ /* 0x000fe20000000000 */
[----:B------:R-:W-:Y:S01]  /*2670*/  FMUL R13, R9, R9 ;  /* 0x00000009090d7220 */ /* 0x000fe20000400000 */
[----:B------:R-:W-:Y:S01]  /*2680*/  LOP3.LUT P0, RZ, R3, 0x1f, RZ, 0xc0, !PT ;  /* 0x0000001f03ff7812 */ /* 0x000fe2000780c0ff */
[----:B--2---:R-:W-:Y:S02]  /*2690*/  FADD R12, R0, R11 ;  /* 0x0000000b000c7221 */ /* 0x004fe40000000000 */
[----:B------:R-:W-:Y:S01]  /*26a0*/  FMUL R13, R8, R13 ;  /* 0x0000000d080d7220 */ /* 0x000fe20000400000 */
[----:B------:R-:W-:Y:S01]  /*26b0*/  SHF.R.U32.HI R0, RZ, 0x3, R3 ;  /* 0x00000003ff007819 */ /* 0x000fe20000011603 */
[----:B------:R-:W-:Y:S02]  /*26c0*/  FFMA R11, R9, R17, R16 ;  /* 0x00000011090b7223 */ /* 0x000fe40000000010 */
[----:B------:R-:W-:Y:S01]  /*26d0*/  FFMA R17, R17, R13, R12 ;  /* 0x0000000d11117223 */ /* 0x000fe2000000000c */
[----:B------:R-:W-:-:S05]  /*26e0*/  LOP3.LUT R0, R0, 0x1c, RZ, 0xc0, !PT ;  /* 0x0000001c00007812 */ /* 0x000fca00078ec0ff */
[----:B------:R-:W-:Y:S04]  /*26f0*/  @!P0 STS [R0+0x40], R14 ;  /* 0x0000400e00008388 */ /* 0x000fe80000000800 */
[----:B------:R-:W-:Y:S04]  /*2700*/  @!P0 STS [R0], R11 ;  /* 0x0000000b00008388 */ /* 0x000fe80000000800 */
[----:B------:R-:W-:Y:S04]  /*2710*/  @!P0 STS [R0+0x20], R17 ;  /* 0x0000201100008388 */ /* 0x000fe80000000800 */
[----:B------:R-:W-:Y:S06]  /*2720*/  BAR.SYNC 0x0 ;  /* 0x0000000000007b1d */ /* 0x000fec0000000000 */
[----:B------:R-:W0:Y:S04]  /*2730*/  @!P1 LDS R7, [R3.X4+0x40] ;  /* 0x0000400003079984 */ /* 0x000e280000004800 */
[----:B------:R-:W1:Y:S04]  /*2740*/  @!P1 LDS R5, [R3.X4] ;  /* 0x0000000003059984 */ /* 0x000e680000004800 */
[----:B------:R-:W-:Y:S04]  /*2750*/  @!P1 LDS R6, [R3.X4+0x20] ;  /* 0x0000200003069984 */ /* 0x000fe80000004800 */
[----:B0-----:R-:W0:Y:S04]  /*2760*/  SHFL.BFLY PT, R8, R7, 0x4, 0x1f ;  /* 0x0c801f0007087f89 */ /* 0x001e2800000e0000 */
[----:B-1----:R-:W1:Y:S01]  /*2770*/  SHFL.BFLY PT, R0, R5, 0x4, 0x1f ;  /* 0x0c801f0005007f89 */ /* 0x002e6200000e0000 */
[----:B0-----:R-:W-:-:S04]  /*2780*/  FADD R10, R7, R8 ;  /* 0x00000008070a7221 */ /* 0x001fc80000000000 */
[C---:B------:R-:W-:Y:S01]  /*2790*/  FMUL R9, R10.reuse, 0.25 ;  /* 0x3e8000000a097820 */ /* 0x040fe20000400000 */
[C---:B------:R-:W-:Y:S01]  /*27a0*/  FSETP.GEU.AND P1, PT, |R10|.reuse, 1.175494350822287508e-38, PT ;  /* 0x008000000a00780b */ /* 0x040fe20003f2e200 */
[----:B------:R-:W0:Y:S01]  /*27b0*/  SHFL.BFLY PT, R13, R10, 0x2, 0x1f ;  /* 0x0c401f000a0d7f89 */ /* 0x000e2200000e0000 */
[----:B------:R-:W-:Y:S01]  /*27c0*/  FSETP.GT.AND P0, PT, |R10|, 8.50705917302346158658e+37, PT ;  /* 0x7e8000000a00780b */ /* 0x000fe20003f04200 */
[----:B-1----:R-:W-:-:S03]  /*27d0*/  FADD R0, -R5, R0 ;  /* 0x0000000005007221 */ /* 0x002fc60000000100 */
[----:B------:R-:W-:Y:S01]  /*27e0*/  FSEL R11, R9, R10, P0 ;  /* 0x0000000a090b7208 */ /* 0x000fe20000000000 */
[----:B------:R-:W-:Y:S01]  /*27f0*/  FMUL R12, R0, R0 ;  /* 0x00000000000c7220 */ /* 0x000fe20000400000 */
[----:B------:R-:W1:Y:S03]  /*2800*/  SHFL.BFLY PT, R9, R6, 0x4, 0x1f ;  /* 0x0c801f0006097f89 */ /* 0x000e6600000e0000 */
[----:B------:R-:W-:Y:S02]  /*2810*/  FMUL R12, R7, R12 ;  /* 0x0000000c070c7220 */ /* 0x000fe40000400000 */
[----:B------:R-:W-:Y:S02]  /*2820*/  @!P1 FMUL R11, R11, 16777216 ;  /* 0x4b8000000b0b9820 */ /* 0x000fe40000400000 */
[----:B------:R-:W-:-:S04]  /*2830*/  @P0 FMUL R8, R8, 0.25 ;  /* 0x3e80000008080820 */ /* 0x000fc80000400000 */
[----:B------:R-:W2:Y:S01]  /*2840*/  MUFU.RCP R11, R11 ;  /* 0x0000000b000b7308 */ /* 0x000ea20000001000 */
[----:B------:R-:W-:Y:S01]  /*2850*/  @!P1 FMUL R8, R8, 16777216 ;  /* 0x4b80000008089820 */ /* 0x000fe20000400000 */
[C---:B------:R-:W-:Y:S01]  /*2860*/  FSETP.NEU.AND P1, PT, R10.reuse, RZ, PT ;  /* 0x000000ff0a00720b */ /* 0x040fe20003f2d000 */
[----:B0-----:R-:W-:-:S04]  /*2870*/  FADD R14, R10, R13 ;  /* 0x0000000d0a0e7221 */ /* 0x001fc80000000000 */
[C---:B------:R-:W-:Y:S01]  /*2880*/  FMUL R15, R14.reuse, 0.25 ;  /* 0x3e8000000e0f7820 */ /* 0x040fe20000400000 */
[C---:B------:R-:W-:Y:S02]  /*2890*/  FSETP.GEU.AND P2, PT, |R14|.reuse, 1.175494350822287508e-38, PT ;  /* 0x008000000e00780b */ /* 0x040fe40003f4e200 */
[----:B------:R-:W-:Y:S01]  /*28a0*/  FSETP.GT.AND P0, PT, |R14|, 8.50705917302346158658e+37, PT ;  /* 0x7e8000000e00780b */ /* 0x000fe20003f04200 */
[----:B-1----:R-:W-:Y:S01]  /*28b0*/  FADD R9, R6, R9 ;  /* 0x0000000906097221 */ /* 0x002fe20000000000 */
[----:B--2---:R-:W-:Y:S02]  /*28c0*/  FMUL R8, R11, R8 ;  /* 0x000000080b087220 */ /* 0x004fe40000400000 */
[----:B------:R-:W-:Y:S01]  /*28d0*/  FSEL R15, R15, R14, P0 ;  /* 0x0000000e0f0f7208 */ /* 0x000fe20000000000 */
[----:B------:R-:W0:Y:S02]  /*28e0*/  SHFL.BFLY PT, R11, R14, 0x1, 0x1f ;  /* 0x0c201f000e0b7f89 */ /* 0x000e2400000e0000 */
[----:B------:R-:W-:-:S04]  /*28f0*/  FSEL R8, R8, RZ, P1 ;  /* 0x000000ff08087208 */ /* 0x000fc80000800000 */
[----:B------:R-:W-:Y:S01]  /*2900*/  @!P2 FMUL R15, R15, 16777216 ;  /* 0x4b8000000f0fa820 */ /* 0x000fe20000400000 */
[----:B------:R-:W-:Y:S01]  /*2910*/  FFMA R0, R0, R8, R5 ;  /* 0x0000000800007223 */ /* 0x000fe20000000005 */
[----:B------:R-:W-:Y:S01]  /*2920*/  FFMA R9, R8, R12, R9 ;  /* 0x0000000c08097223 */ /* 0x000fe20000000009 */
[----:B------:R-:W-:Y:S01]  /*2930*/  @P0 FMUL R13, R13, 0.25 ;  /* 0x3e8000000d0d0820 */ /* 0x000fe20000400000 */
[----:B------:R-:W1:Y:S01]  /*2940*/  MUFU.RCP R8, R15 ;  /* 0x0000000f00087308 */ /* 0x000e620000001000 */
[----:B------:R-:W-:Y:S01]  /*2950*/  FSETP.NEU.AND P0, PT, R14, RZ, PT ;  /* 0x000000ff0e00720b */ /* 0x000fe20003f0d000 */
[----:B------:R-:W2:Y:S01]  /*2960*/  SHFL.BFLY PT, R5, R0, 0x2, 0x1f ;  /* 0x0c401f0000057f89 */ /* 0x000ea200000e0000 */
[----:B------:R-:W-:-:S03]  /*2970*/  @!P2 FMUL R13, R13, 16777216 ;  /* 0x4b8000000d0da820 */ /* 0x000fc60000400000 */
[----:B------:R-:W3:Y:S01]  /*2980*/  SHFL.BFLY PT, R6, R9, 0x2, 0x1f ;  /* 0x0c401f0009067f89 */ /* 0x000ee200000e0000 */
[----:B0-----:R-:W-:Y:S01]  /*2990*/  FADD R12, R14, R11 ;  /* 0x0000000b0e0c7221 */ /* 0x001fe20000000000 */
[----:B-1----:R-:W-:-:S03]  /*29a0*/  FMUL R8, R8, R13 ;  /* 0x0000000d08087220 */ /* 0x002fc60000400000 */
[C---:B------:R-:W-:Y:S01]  /*29b0*/  FMUL R13, R12.reuse, 0.25 ;  /* 0x3e8000000c0d7820 */ /* 0x040fe20000400000 */
[----:B------:R-:W-:Y:S02]  /*29c0*/  FSETP.GEU.AND P1, PT, |R12|, 1.175494350822287508e-38, PT ;  /* 0x008000000c00780b */ /* 0x000fe40003f2e200 */
[----:B------:R-:W-:Y:S02]  /*29d0*/  FSEL R8, R8, RZ, P0 ;  /* 0x000000ff08087208 */ /* 0x000fe40000000000 */
[----:B------:R-:W-:Y:S01]  /*29e0*/  FSETP.GT.AND P0, PT, |R12|, 8.50705917302346158658e+37, PT ;  /* 0x7e8000000c00780b */ /* 0x000fe20003f04200 */
[----:B--2---:R-:W-:-:S03]  /*29f0*/  FADD R5, -R0, R5 ;  /* 0x0000000500057221 */ /* 0x004fc60000000100 */
[----:B------:R-:W-:Y:S01]  /*2a00*/  FSEL R13, R13, R12, P0 ;  /* 0x0000000c0d0d7208 */ /* 0x000fe20000000000 */
[C---:B------:R-:W-:Y:S01]  /*2a10*/  FMUL R7, R5.reuse, R5 ;  /* 0x0000000505077220 */ /* 0x040fe20000400000 */
[----:B------:R-:W-:Y:S01]  /*2a20*/  FFMA R0, R5, R8, R0 ;  /* 0x0000000805007223 */ /* 0x000fe20000000000 */
[----:B---3--:R-:W-:Y:S02]  /*2a30*/  FADD R9, R9, R6 ;  /* 0x0000000609097221 */ /* 0x008fe40000000000 */
[----:B------:R-:W-:Y:S01]  /*2a40*/  @!P1 FMUL R13, R13, 16777216 ;  /* 0x4b8000000d0d9820 */ /* 0x000fe20000400000 */
[----:B------:R-:W-:Y:S01]  /*2a50*/  FMUL R7, R10, R7 ;  /* 0x000000070a077220 */ /* 0x000fe20000400000 */
[----:B------:R-:W0:Y:S02]  /*2a60*/  SHFL.BFLY PT, R5, R0, 0x1, 0x1f ;  /* 0x0c201f0000057f89 */ /* 0x000e2400000e0000 */
[----:B------:R-:W-:Y:S01]  /*2a70*/  @P0 FMUL R11, R11, 0.25 ;  /* 0x3e8000000b0b0820 */ /* 0x000fe20000400000 */
[----:B------:R-:W-:Y:S01]  /*2a80*/  FFMA R7, R8, R7, R9 ;  /* 0x0000000708077223 */ /* 0x000fe20000000009 */
[----:B------:R-:W-:Y:S01]  /*2a90*/  LOP3.LUT P0, RZ, R3, 0x7, RZ, 0xc0, !PT ;  /* 0x0000000703ff7812 */ /* 0x000fe2000780c0ff */
[----:B------:R-:W1:Y:S01]  /*2aa0*/  MUFU.RCP R8, R13 ;  /* 0x0000000d00087308 */ /* 0x000e620000001000 */
[----:B------:R-:W-:Y:S01]  /*2ab0*/  @!P1 FMUL R11, R11, 16777216 ;  /* 0x4b8000000b0b9820 */ /* 0x000fe20000400000 */
[----:B------:R-:W-:Y:S01]  /*2ac0*/  FSETP.NEU.AND P1, PT, R12, RZ, PT ;  /* 0x000000ff0c00720b */ /* 0x000fe20003f2d000 */
[----:B------:R-:W2:Y:S01]  /*2ad0*/  SHFL.BFLY PT, R6, R7, 0x1, 0x1f ;  /* 0x0c201f0007067f89 */ /* 0x000ea200000e0000 */
[----:B------:R-:W-:Y:S01]  /*2ae0*/  ISETP.LT.AND P0, PT, R3, 0x8, !P0 ;  /* 0x000000080300780c */ /* 0x000fe20004701270 */
[----:B-1----:R-:W-:-:S12]  /*2af0*/  FMUL R8, R8, R11 ;  /* 0x0000000b08087220 */ /* 0x002fd80000400000 */
[----:B------:R-:W-:Y:S01]  /*2b00*/  @P0 STS [R3.X4+0x40], R12 ;  /* 0x0000400c03000388 */ /* 0x000fe20000004800 */
[----:B0-----:R-:W-:Y:S01]  /*2b10*/  FADD R5, -R0, R5 ;  /* 0x0000000500057221 */ /* 0x001fe20000000100 */
[----:B------:R-:W-:-:S03]  /*2b20*/  FSEL R8, R8, RZ, P1 ;  /* 0x000000ff08087208 */ /* 0x000fc60000800000 */
[C---:B------:R-:W-:Y:S02]  /*2b30*/  FMUL R11, R5.reuse, R5 ;  /* 0x00000005050b7220 */ /* 0x040fe40000400000 */
[----:B------:R-:W-:Y:S01]  /*2b40*/  FFMA R0, R5, R8, R0 ;  /* 0x0000000805007223 */ /* 0x000fe20000000000 */
[----:B--2---:R-:W-:Y:S01]  /*2b50*/  FADD R9, R7, R6 ;  /* 0x0000000607097221 */ /* 0x004fe20000000000 */
[----:B------:R-:W-:-:S03]  /*2b60*/  FMUL R11, R14, R11 ;  /* 0x0000000b0e0b7220 */ /* 0x000fc60000400000 */
[----:B------:R-:W-:Y:S01]  /*2b70*/  @P0 STS [R3.X4], R0 ;  /* 0x0000000003000388 */ /* 0x000fe20000004800 */
[----:B------:R-:W-:Y:S01]  /*2b80*/  FFMA R8, R8, R11, R9 ;  /* 0x0000000b08087223 */ /* 0x000fe20000000009 */
[----:B------:R-:W-:-:S04]  /*2b90*/  MOV R9, 0x4 ;  /* 0x0000000400097802 */ /* 0x000fc80000000f00 */
[----:B------:R-:W-:Y:S04]  /*2ba0*/  @P0 STS [R3.X4+0x20], R8 ;  /* 0x0000200803000388 */ /* 0x000fe80000004800 */
[----:B------:R-:W-:Y:S06]  /*2bb0*/  BAR.SYNC 0x0 ;  /* 0x0000000000007b1d */ /* 0x000fec0000000000 */
[----:B------:R-:W0:Y:S01]  /*2bc0*/  LDS R7, [RZ] ;  /* 0x00000000ff077984 */ /* 0x000e220000000800 */
[----:B------:R-:W-:Y:S01]  /*2bd0*/  ISETP.EQ.AND P0, PT, R4, RZ, !P5 ;  /* 0x000000ff0400720c */ /* 0x000fe20006f02270 */
[----:B------:R-:W-:-:S12]  /*2be0*/  IMAD.WIDE R4, R2, R9, c[0x0][0x190] ;  /* 0x0000640002047625 */ /* 0x000fd800078e0209 */
[----:B0-----:R0:W-:Y:S01]  /*2bf0*/  @P0 STG.E [R4.64], R7 ;  /* 0x0000000704000986 */ /* 0x0011e2000c101904 */
[----:B------:R-:W-:Y:S05]  /*2c00*/  @!P0 EXIT ;  /* 0x000000000000894d */ /* 0x000fea0003800000 */
[----:B0-----:R-:W0:Y:S01]  /*2c10*/  LDS R5, [0x20] ;  /* 0x00002000ff057984 */ /* 0x001e220000000800 */
[----:B------:R-:W-:-:S05]  /*2c20*/  IMAD.WIDE R2, R2, R9, c[0x0][0x198] ;  /* 0x0000660002027625 */ /* 0x000fca00078e0209 */
[----:B0-----:R-:W-:Y:S01]  /*2c30*/  STG.E [R2.64], R5 ;  /* 0x0000000502007986 */ /* 0x001fe2000c101904 */
[----:B------:R-:W-:Y:S05]  /*2c40*/  EXIT ;  /* 0x000000000000794d */ /* 0x000fea0003800000 */
.L_x_4:
[----:B------:R-:W-:-:S00]  /*2c50*/  BRA `(.L_x_4) ;  /* 0xfffffff000007947 */ /* 0x000fc0000383ffff */
[----:B------:R-:W-:-:S00]  /*2c60*/  NOP ;  /* 0x0000000000007918 */ /* 0x000fc00000000000 */
        /* <DEDUP_REMOVED lines=9> */
.L_x_5:


//--------------------- .nv.shared.triton__0d1d2d3d4d5d6d7d891011de12 --------------------------
	.section	.nv.shared.triton__0d1d2d3d4d5d6d7d891011de12,"aw",@nobits
	.align	16
